//
// Generated by NVIDIA NVVM Compiler
//
// Compiler Build ID: CL-36424714
// Cuda compilation tools, release 13.0, V13.0.88
// Based on NVVM 20.0.0
//

.version 9.0
.target sm_100
.address_size 64

	// .globl	_Z16matrixMultKernelPfS_S_i
.global .align 4 .b8 __cudart_i2opi_f[24] = {65, 144, 67, 60, 153, 149, 98, 219, 192, 221, 52, 245, 209, 87, 39, 252, 41, 21, 68, 78, 110, 131, 249, 162};

.visible .entry _Z16matrixMultKernelPfS_S_i(
	.param .u64 .ptr .align 1 _Z16matrixMultKernelPfS_S_i_param_0,
	.param .u64 .ptr .align 1 _Z16matrixMultKernelPfS_S_i_param_1,
	.param .u64 .ptr .align 1 _Z16matrixMultKernelPfS_S_i_param_2,
	.param .u32 _Z16matrixMultKernelPfS_S_i_param_3
)
{
	.reg .pred 	%p<10>;
	.reg .b32 	%r<81>;
	.reg .b32 	%f<67>;
	.reg .b64 	%rd<48>;

	ld.param.u64 	%rd5, [_Z16matrixMultKernelPfS_S_i_param_0];
	ld.param.u64 	%rd6, [_Z16matrixMultKernelPfS_S_i_param_1];
	ld.param.u64 	%rd4, [_Z16matrixMultKernelPfS_S_i_param_2];
	ld.param.u32 	%r44, [_Z16matrixMultKernelPfS_S_i_param_3];
	cvta.to.global.u64 	%rd1, %rd6;
	cvta.to.global.u64 	%rd2, %rd5;
	mov.u32 	%r45, %ctaid.x;
	mov.u32 	%r46, %ntid.x;
	mov.u32 	%r47, %tid.x;
	mad.lo.s32 	%r1, %r45, %r46, %r47;
	mov.u32 	%r48, %ctaid.y;
	mov.u32 	%r49, %ntid.y;
	mul.lo.s32 	%r2, %r48, %r49;
	mov.u32 	%r3, %tid.y;
	add.s32 	%r50, %r2, %r3;
	max.s32 	%r51, %r1, %r50;
	setp.ge.s32 	%p1, %r51, %r44;
	@%p1 bra 	$L__BB0_13;
	mul.lo.s32 	%r5, %r44, %r1;
	and.b32  	%r6, %r44, 7;
	setp.lt.u32 	%p2, %r44, 8;
	mov.f32 	%f66, 0f00000000;
	mov.b32 	%r79, 0;
	@%p2 bra 	$L__BB0_4;
	and.b32  	%r79, %r44, 2147483640;
	neg.s32 	%r77, %r79;
	add.s32 	%r53, %r3, %r44;
	add.s32 	%r76, %r53, %r2;
	shl.b32 	%r10, %r44, 3;
	shl.b32 	%r54, %r44, 1;
	add.s32 	%r75, %r50, %r54;
	mad.lo.s32 	%r74, %r44, 3, %r50;
	shl.b32 	%r55, %r44, 2;
	add.s32 	%r73, %r50, %r55;
	mad.lo.s32 	%r72, %r44, 5, %r50;
	mad.lo.s32 	%r71, %r44, 6, %r50;
	mad.lo.s32 	%r70, %r44, 7, %r50;
	add.s64 	%rd3, %rd2, 16;
	mov.f32 	%f66, 0f00000000;
	mov.u32 	%r68, %r5;
	mov.u32 	%r69, %r50;
$L__BB0_3:
	.pragma "nounroll";
	mul.wide.s32 	%rd7, %r68, 4;
	add.s64 	%rd8, %rd3, %rd7;
	ld.global.f32 	%f16, [%rd8+-16];
	mul.wide.u32 	%rd9, %r69, 4;
	add.s64 	%rd10, %rd1, %rd9;
	ld.global.f32 	%f17, [%rd10];
	fma.rn.f32 	%f18, %f16, %f17, %f66;
	ld.global.f32 	%f19, [%rd8+-12];
	mul.wide.u32 	%rd11, %r76, 4;
	add.s64 	%rd12, %rd1, %rd11;
	ld.global.f32 	%f20, [%rd12];
	fma.rn.f32 	%f21, %f19, %f20, %f18;
	ld.global.f32 	%f22, [%rd8+-8];
	mul.wide.u32 	%rd13, %r75, 4;
	add.s64 	%rd14, %rd1, %rd13;
	ld.global.f32 	%f23, [%rd14];
	fma.rn.f32 	%f24, %f22, %f23, %f21;
	ld.global.f32 	%f25, [%rd8+-4];
	mul.wide.u32 	%rd15, %r74, 4;
	add.s64 	%rd16, %rd1, %rd15;
	ld.global.f32 	%f26, [%rd16];
	fma.rn.f32 	%f27, %f25, %f26, %f24;
	ld.global.f32 	%f28, [%rd8];
	mul.wide.u32 	%rd17, %r73, 4;
	add.s64 	%rd18, %rd1, %rd17;
	ld.global.f32 	%f29, [%rd18];
	fma.rn.f32 	%f30, %f28, %f29, %f27;
	ld.global.f32 	%f31, [%rd8+4];
	mul.wide.u32 	%rd19, %r72, 4;
	add.s64 	%rd20, %rd1, %rd19;
	ld.global.f32 	%f32, [%rd20];
	fma.rn.f32 	%f33, %f31, %f32, %f30;
	ld.global.f32 	%f34, [%rd8+8];
	mul.wide.u32 	%rd21, %r71, 4;
	add.s64 	%rd22, %rd1, %rd21;
	ld.global.f32 	%f35, [%rd22];
	fma.rn.f32 	%f36, %f34, %f35, %f33;
	ld.global.f32 	%f37, [%rd8+12];
	mul.wide.u32 	%rd23, %r70, 4;
	add.s64 	%rd24, %rd1, %rd23;
	ld.global.f32 	%f38, [%rd24];
	fma.rn.f32 	%f66, %f37, %f38, %f36;
	add.s32 	%r77, %r77, 8;
	add.s32 	%r76, %r76, %r10;
	add.s32 	%r75, %r75, %r10;
	add.s32 	%r74, %r74, %r10;
	add.s32 	%r73, %r73, %r10;
	add.s32 	%r72, %r72, %r10;
	add.s32 	%r71, %r71, %r10;
	add.s32 	%r70, %r70, %r10;
	add.s32 	%r69, %r69, %r10;
	add.s32 	%r68, %r68, 8;
	setp.ne.s32 	%p3, %r77, 0;
	@%p3 bra 	$L__BB0_3;
$L__BB0_4:
	setp.eq.s32 	%p4, %r6, 0;
	@%p4 bra 	$L__BB0_12;
	and.b32  	%r38, %r44, 3;
	setp.lt.u32 	%p5, %r6, 4;
	@%p5 bra 	$L__BB0_7;
	add.s32 	%r56, %r79, %r5;
	mul.wide.s32 	%rd25, %r56, 4;
	add.s64 	%rd26, %rd2, %rd25;
	ld.global.f32 	%f40, [%rd26];
	mad.lo.s32 	%r57, %r79, %r44, %r50;
	mul.wide.u32 	%rd27, %r57, 4;
	add.s64 	%rd28, %rd1, %rd27;
	ld.global.f32 	%f41, [%rd28];
	fma.rn.f32 	%f42, %f40, %f41, %f66;
	ld.global.f32 	%f43, [%rd26+4];
	add.s32 	%r58, %r57, %r44;
	mul.wide.u32 	%rd29, %r58, 4;
	add.s64 	%rd30, %rd1, %rd29;
	ld.global.f32 	%f44, [%rd30];
	fma.rn.f32 	%f45, %f43, %f44, %f42;
	ld.global.f32 	%f46, [%rd26+8];
	add.s32 	%r59, %r58, %r44;
	mul.wide.u32 	%rd31, %r59, 4;
	add.s64 	%rd32, %rd1, %rd31;
	ld.global.f32 	%f47, [%rd32];
	fma.rn.f32 	%f48, %f46, %f47, %f45;
	ld.global.f32 	%f49, [%rd26+12];
	add.s32 	%r60, %r59, %r44;
	mul.wide.u32 	%rd33, %r60, 4;
	add.s64 	%rd34, %rd1, %rd33;
	ld.global.f32 	%f50, [%rd34];
	fma.rn.f32 	%f66, %f49, %f50, %f48;
	add.s32 	%r79, %r79, 4;
$L__BB0_7:
	setp.eq.s32 	%p6, %r38, 0;
	@%p6 bra 	$L__BB0_12;
	setp.eq.s32 	%p7, %r38, 1;
	@%p7 bra 	$L__BB0_10;
	add.s32 	%r61, %r79, %r5;
	mul.wide.s32 	%rd35, %r61, 4;
	add.s64 	%rd36, %rd2, %rd35;
	ld.global.f32 	%f52, [%rd36];
	mad.lo.s32 	%r62, %r79, %r44, %r50;
	mul.wide.u32 	%rd37, %r62, 4;
	add.s64 	%rd38, %rd1, %rd37;
	ld.global.f32 	%f53, [%rd38];
	fma.rn.f32 	%f54, %f52, %f53, %f66;
	ld.global.f32 	%f55, [%rd36+4];
	add.s32 	%r63, %r62, %r44;
	mul.wide.u32 	%rd39, %r63, 4;
	add.s64 	%rd40, %rd1, %rd39;
	ld.global.f32 	%f56, [%rd40];
	fma.rn.f32 	%f66, %f55, %f56, %f54;
	add.s32 	%r79, %r79, 2;
$L__BB0_10:
	and.b32  	%r64, %r44, 1;
	setp.eq.b32 	%p8, %r64, 1;
	not.pred 	%p9, %p8;
	@%p9 bra 	$L__BB0_12;
	add.s32 	%r65, %r79, %r5;
	mul.wide.s32 	%rd41, %r65, 4;
	add.s64 	%rd42, %rd2, %rd41;
	ld.global.f32 	%f57, [%rd42];
	mad.lo.s32 	%r66, %r79, %r44, %r50;
	mul.wide.u32 	%rd43, %r66, 4;
	add.s64 	%rd44, %rd1, %rd43;
	ld.global.f32 	%f58, [%rd44];
	fma.rn.f32 	%f66, %f57, %f58, %f66;
$L__BB0_12:
	add.s32 	%r67, %r5, %r50;
	cvta.to.global.u64 	%rd45, %rd4;
	mul.wide.s32 	%rd46, %r67, 4;
	add.s64 	%rd47, %rd45, %rd46;
	st.global.f32 	[%rd47], %f66;
$L__BB0_13:
	ret;

}
	// .globl	_Z15floatCalcKernelPfi
.visible .entry _Z15floatCalcKernelPfi(
	.param .u64 .ptr .align 1 _Z15floatCalcKernelPfi_param_0,
	.param .u32 _Z15floatCalcKernelPfi_param_1
)
{
	.local .align 4 .b8 	__local_depot1[28];
	.reg .b64 	%SP;
	.reg .b64 	%SPL;
	.reg .pred 	%p<21>;
	.reg .b32 	%r<90>;
	.reg .b32 	%f<83>;
	.reg .b64 	%rd<43>;
	.reg .b64 	%fd<5>;

	mov.u64 	%SPL, __local_depot1;
	ld.param.u64 	%rd17, [_Z15floatCalcKernelPfi_param_0];
	ld.param.u32 	%r29, [_Z15floatCalcKernelPfi_param_1];
	add.u64 	%rd1, %SPL, 0;
	mov.u32 	%r30, %ctaid.x;
	mov.u32 	%r31, %ntid.x;
	mov.u32 	%r32, %tid.x;
	mad.lo.s32 	%r1, %r30, %r31, %r32;
	setp.ge.s32 	%p1, %r1, %r29;
	@%p1 bra 	$L__BB1_18;
	cvta.to.global.u64 	%rd19, %rd17;
	mul.wide.s32 	%rd20, %r1, 4;
	add.s64 	%rd2, %rd19, %rd20;
	ld.global.f32 	%f1, [%rd2];
	mul.f32 	%f11, %f1, 0f3F22F983;
	cvt.rni.s32.f32 	%r89, %f11;
	cvt.rn.f32.s32 	%f12, %r89;
	fma.rn.f32 	%f13, %f12, 0fBFC90FDA, %f1;
	fma.rn.f32 	%f14, %f12, 0fB3A22168, %f13;
	fma.rn.f32 	%f82, %f12, 0fA7C234C5, %f14;
	abs.f32 	%f3, %f1;
	setp.ltu.f32 	%p2, %f3, 0f47CE4780;
	mov.u32 	%r85, %r89;
	mov.f32 	%f81, %f82;
	@%p2 bra 	$L__BB1_9;
	setp.neu.f32 	%p3, %f3, 0f7F800000;
	@%p3 bra 	$L__BB1_4;
	mov.f32 	%f17, 0f00000000;
	mul.rn.f32 	%f81, %f1, %f17;
	mov.b32 	%r85, 0;
	bra.uni 	$L__BB1_9;
$L__BB1_4:
	mov.b32 	%r3, %f1;
	shl.b32 	%r34, %r3, 8;
	or.b32  	%r4, %r34, -2147483648;
	mov.b64 	%rd39, 0;
	mov.b32 	%r82, 0;
	mov.u64 	%rd37, __cudart_i2opi_f;
	mov.u64 	%rd38, %rd1;
$L__BB1_5:
	.pragma "nounroll";
	ld.global.nc.u32 	%r35, [%rd37];
	mad.wide.u32 	%rd23, %r35, %r4, %rd39;
	shr.u64 	%rd39, %rd23, 32;
	st.local.u32 	[%rd38], %rd23;
	add.s32 	%r82, %r82, 1;
	add.s64 	%rd38, %rd38, 4;
	add.s64 	%rd37, %rd37, 4;
	setp.ne.s32 	%p4, %r82, 6;
	@%p4 bra 	$L__BB1_5;
	shr.u32 	%r36, %r3, 23;
	st.local.u32 	[%rd1+24], %rd39;
	and.b32  	%r7, %r36, 31;
	and.b32  	%r37, %r36, 224;
	add.s32 	%r38, %r37, -128;
	shr.u32 	%r39, %r38, 5;
	mul.wide.u32 	%rd24, %r39, 4;
	sub.s64 	%rd9, %rd1, %rd24;
	ld.local.u32 	%r83, [%rd9+24];
	ld.local.u32 	%r84, [%rd9+20];
	setp.eq.s32 	%p5, %r7, 0;
	@%p5 bra 	$L__BB1_8;
	shf.l.wrap.b32 	%r83, %r84, %r83, %r7;
	ld.local.u32 	%r40, [%rd9+16];
	shf.l.wrap.b32 	%r84, %r40, %r84, %r7;
$L__BB1_8:
	shr.u32 	%r41, %r83, 30;
	shf.l.wrap.b32 	%r42, %r84, %r83, 2;
	shl.b32 	%r43, %r84, 2;
	shr.u32 	%r44, %r42, 31;
	add.s32 	%r45, %r44, %r41;
	neg.s32 	%r46, %r45;
	setp.lt.s32 	%p6, %r3, 0;
	selp.b32 	%r85, %r46, %r45, %p6;
	xor.b32  	%r47, %r42, %r3;
	shr.s32 	%r48, %r42, 31;
	xor.b32  	%r49, %r48, %r42;
	xor.b32  	%r50, %r48, %r43;
	cvt.u64.u32 	%rd25, %r49;
	shl.b64 	%rd26, %rd25, 32;
	cvt.u64.u32 	%rd27, %r50;
	or.b64  	%rd28, %rd26, %rd27;
	cvt.rn.f64.s64 	%fd1, %rd28;
	mul.f64 	%fd2, %fd1, 0d3BF921FB54442D19;
	cvt.rn.f32.f64 	%f15, %fd2;
	neg.f32 	%f16, %f15;
	setp.lt.s32 	%p7, %r47, 0;
	selp.f32 	%f81, %f16, %f15, %p7;
$L__BB1_9:
	setp.ltu.f32 	%p8, %f3, 0f47CE4780;
	mul.rn.f32 	%f18, %f81, %f81;
	and.b32  	%r52, %r85, 1;
	setp.eq.b32 	%p9, %r52, 1;
	selp.f32 	%f19, 0f3F800000, %f81, %p9;
	fma.rn.f32 	%f20, %f18, %f19, 0f00000000;
	fma.rn.f32 	%f21, %f18, 0f37CBAC00, 0fBAB607ED;
	selp.f32 	%f22, %f21, 0fB94D4153, %p9;
	selp.f32 	%f23, 0f3D2AAABB, 0f3C0885E4, %p9;
	fma.rn.f32 	%f24, %f22, %f18, %f23;
	selp.f32 	%f25, 0fBEFFFFFF, 0fBE2AAAA8, %p9;
	fma.rn.f32 	%f26, %f24, %f18, %f25;
	fma.rn.f32 	%f27, %f26, %f20, %f19;
	and.b32  	%r53, %r85, 2;
	setp.eq.s32 	%p10, %r53, 0;
	mov.f32 	%f28, 0f00000000;
	sub.f32 	%f29, %f28, %f27;
	selp.f32 	%f7, %f27, %f29, %p10;
	@%p8 bra 	$L__BB1_17;
	setp.neu.f32 	%p11, %f3, 0f7F800000;
	@%p11 bra 	$L__BB1_12;
	mov.f32 	%f32, 0f00000000;
	mul.rn.f32 	%f82, %f1, %f32;
	mov.b32 	%r89, 0;
	bra.uni 	$L__BB1_17;
$L__BB1_12:
	mov.b32 	%r16, %f1;
	shl.b32 	%r55, %r16, 8;
	or.b32  	%r17, %r55, -2147483648;
	mov.b64 	%rd42, 0;
	mov.b32 	%r86, 0;
	mov.u64 	%rd40, __cudart_i2opi_f;
	mov.u64 	%rd41, %rd1;
$L__BB1_13:
	.pragma "nounroll";
	ld.global.nc.u32 	%r56, [%rd40];
	mad.wide.u32 	%rd31, %r56, %r17, %rd42;
	shr.u64 	%rd42, %rd31, 32;
	st.local.u32 	[%rd41], %rd31;
	add.s32 	%r86, %r86, 1;
	add.s64 	%rd41, %rd41, 4;
	add.s64 	%rd40, %rd40, 4;
	setp.ne.s32 	%p12, %r86, 6;
	@%p12 bra 	$L__BB1_13;
	shr.u32 	%r57, %r16, 23;
	st.local.u32 	[%rd1+24], %rd42;
	and.b32  	%r20, %r57, 31;
	and.b32  	%r58, %r57, 224;
	add.s32 	%r59, %r58, -128;
	shr.u32 	%r60, %r59, 5;
	mul.wide.u32 	%rd32, %r60, 4;
	sub.s64 	%rd16, %rd1, %rd32;
	ld.local.u32 	%r87, [%rd16+24];
	ld.local.u32 	%r88, [%rd16+20];
	setp.eq.s32 	%p13, %r20, 0;
	@%p13 bra 	$L__BB1_16;
	shf.l.wrap.b32 	%r87, %r88, %r87, %r20;
	ld.local.u32 	%r61, [%rd16+16];
	shf.l.wrap.b32 	%r88, %r61, %r88, %r20;
$L__BB1_16:
	shr.u32 	%r62, %r87, 30;
	shf.l.wrap.b32 	%r63, %r88, %r87, 2;
	shl.b32 	%r64, %r88, 2;
	shr.u32 	%r65, %r63, 31;
	add.s32 	%r66, %r65, %r62;
	neg.s32 	%r67, %r66;
	setp.lt.s32 	%p14, %r16, 0;
	selp.b32 	%r89, %r67, %r66, %p14;
	xor.b32  	%r68, %r63, %r16;
	shr.s32 	%r69, %r63, 31;
	xor.b32  	%r70, %r69, %r63;
	xor.b32  	%r71, %r69, %r64;
	cvt.u64.u32 	%rd33, %r70;
	shl.b64 	%rd34, %rd33, 32;
	cvt.u64.u32 	%rd35, %r71;
	or.b64  	%rd36, %rd34, %rd35;
	cvt.rn.f64.s64 	%fd3, %rd36;
	mul.f64 	%fd4, %fd3, 0d3BF921FB54442D19;
	cvt.rn.f32.f64 	%f30, %fd4;
	neg.f32 	%f31, %f30;
	setp.lt.s32 	%p15, %r68, 0;
	selp.f32 	%f82, %f31, %f30, %p15;
$L__BB1_17:
	add.s32 	%r73, %r89, 1;
	mul.rn.f32 	%f33, %f82, %f82;
	and.b32  	%r74, %r89, 1;
	setp.eq.b32 	%p16, %r74, 1;
	selp.f32 	%f34, %f82, 0f3F800000, %p16;
	fma.rn.f32 	%f35, %f33, %f34, 0f00000000;
	fma.rn.f32 	%f36, %f33, 0f37CBAC00, 0fBAB607ED;
	selp.f32 	%f37, 0fB94D4153, %f36, %p16;
	selp.f32 	%f38, 0f3C0885E4, 0f3D2AAABB, %p16;
	fma.rn.f32 	%f39, %f37, %f33, %f38;
	selp.f32 	%f40, 0fBE2AAAA8, 0fBEFFFFFF, %p16;
	fma.rn.f32 	%f41, %f39, %f33, %f40;
	fma.rn.f32 	%f42, %f41, %f35, %f34;
	and.b32  	%r75, %r73, 2;
	setp.eq.s32 	%p17, %r75, 0;
	mov.f32 	%f43, 0f00000000;
	sub.f32 	%f44, %f43, %f42;
	selp.f32 	%f45, %f42, %f44, %p17;
	add.f32 	%f46, %f7, %f45;
	fma.rn.f32 	%f47, %f1, 0f3BBB989D, 0f3F000000;
	cvt.sat.f32.f32 	%f48, %f47;
	mov.f32 	%f49, 0f4B400001;
	mov.f32 	%f50, 0f437C0000;
	fma.rm.f32 	%f51, %f48, %f50, %f49;
	add.f32 	%f52, %f51, 0fCB40007F;
	neg.f32 	%f53, %f52;
	fma.rn.f32 	%f54, %f1, 0f3FB8AA3B, %f53;
	fma.rn.f32 	%f55, %f1, 0f32A57060, %f54;
	mov.b32 	%r76, %f51;
	shl.b32 	%r77, %r76, 23;
	mov.b32 	%f56, %r77;
	ex2.approx.ftz.f32 	%f57, %f55;
	fma.rn.f32 	%f58, %f57, %f56, %f46;
	setp.lt.f32 	%p18, %f1, 0f00800000;
	mul.f32 	%f59, %f1, 0f4B000000;
	selp.f32 	%f60, %f59, %f1, %p18;
	selp.f32 	%f61, 0fC1B80000, 0f00000000, %p18;
	mov.b32 	%r78, %f60;
	add.s32 	%r79, %r78, -1059760811;
	and.b32  	%r80, %r79, -8388608;
	sub.s32 	%r81, %r78, %r80;
	mov.b32 	%f62, %r81;
	cvt.rn.f32.s32 	%f63, %r80;
	fma.rn.f32 	%f64, %f63, 0f34000000, %f61;
	add.f32 	%f65, %f62, 0fBF800000;
	fma.rn.f32 	%f66, %f65, 0fBE055027, 0f3E1039F6;
	fma.rn.f32 	%f67, %f66, %f65, 0fBDF8CDCC;
	fma.rn.f32 	%f68, %f67, %f65, 0f3E0F2955;
	fma.rn.f32 	%f69, %f68, %f65, 0fBE2AD8B9;
	fma.rn.f32 	%f70, %f69, %f65, 0f3E4CED0B;
	fma.rn.f32 	%f71, %f70, %f65, 0fBE7FFF22;
	fma.rn.f32 	%f72, %f71, %f65, 0f3EAAAA78;
	fma.rn.f32 	%f73, %f72, %f65, 0fBF000000;
	mul.f32 	%f74, %f65, %f73;
	fma.rn.f32 	%f75, %f74, %f65, %f65;
	fma.rn.f32 	%f76, %f64, 0f3F317218, %f75;
	setp.gt.u32 	%p19, %r78, 2139095039;
	fma.rn.f32 	%f77, %f60, 0f7F800000, 0f7F800000;
	selp.f32 	%f78, %f77, %f76, %p19;
	setp.eq.f32 	%p20, %f60, 0f00000000;
	selp.f32 	%f79, 0fFF800000, %f78, %p20;
	add.f32 	%f80, %f79, %f58;
	st.global.f32 	[%rd2], %f80;
$L__BB1_18:
	ret;

}
	// .globl	_Z17specialFuncKernelPfi
.visible .entry _Z17specialFuncKernelPfi(
	.param .u64 .ptr .align 1 _Z17specialFuncKernelPfi_param_0,
	.param .u32 _Z17specialFuncKernelPfi_param_1
)
{
	.reg .pred 	%p<4>;
	.reg .b32 	%r<8>;
	.reg .b32 	%f<21>;
	.reg .b64 	%rd<5>;

	ld.param.u64 	%rd1, [_Z17specialFuncKernelPfi_param_0];
	ld.param.u32 	%r2, [_Z17specialFuncKernelPfi_param_1];
	mov.u32 	%r3, %ctaid.x;
	mov.u32 	%r4, %ntid.x;
	mov.u32 	%r5, %tid.x;
	mad.lo.s32 	%r1, %r3, %r4, %r5;
	setp.ge.s32 	%p1, %r1, %r2;
	@%p1 bra 	$L__BB2_2;
	cvta.to.global.u64 	%rd2, %rd1;
	mul.wide.s32 	%rd3, %r1, 4;
	add.s64 	%rd4, %rd2, %rd3;
	ld.global.f32 	%f1, [%rd4];
	sqrt.rn.f32 	%f2, %f1;
	rsqrt.approx.f32 	%f3, %f1;
	add.f32 	%f4, %f2, %f3;
	abs.f32 	%f5, %f1;
	lg2.approx.f32 	%f6, %f5;
	mul.f32 	%f7, %f6, 0fBEAAAAAB;
	ex2.approx.ftz.f32 	%f8, %f7;
	mul.f32 	%f9, %f8, %f8;
	neg.f32 	%f10, %f5;
	mul.f32 	%f11, %f8, %f10;
	fma.rn.f32 	%f12, %f9, %f11, 0f3F800000;
	mul.f32 	%f13, %f8, 0f3EAAAAAB;
	fma.rn.f32 	%f14, %f12, %f13, %f8;
	setp.lt.f32 	%p2, %f1, 0f00000000;
	neg.f32 	%f15, %f14;
	selp.f32 	%f16, %f15, %f14, %p2;
	add.f32 	%f17, %f1, %f1;
	setp.eq.f32 	%p3, %f17, %f1;
	mov.b32 	%r6, %f17;
	xor.b32  	%r7, %r6, 2139095040;
	mov.b32 	%f18, %r7;
	selp.f32 	%f19, %f18, %f16, %p3;
	add.f32 	%f20, %f4, %f19;
	st.global.f32 	[%rd4], %f20;
$L__BB2_2:
	ret;

}
	// .globl	_Z14atomicOpKernelPfi
.visible .entry _Z14atomicOpKernelPfi(
	.param .u64 .ptr .align 1 _Z14atomicOpKernelPfi_param_0,
	.param .u32 _Z14atomicOpKernelPfi_param_1
)
{
	.reg .pred 	%p<2>;
	.reg .b32 	%r<6>;
	.reg .b32 	%f<3>;
	.reg .b64 	%rd<5>;

	ld.param.u64 	%rd1, [_Z14atomicOpKernelPfi_param_0];
	ld.param.u32 	%r2, [_Z14atomicOpKernelPfi_param_1];
	mov.u32 	%r3, %ctaid.x;
	mov.u32 	%r4, %ntid.x;
	mov.u32 	%r5, %tid.x;
	mad.lo.s32 	%r1, %r3, %r4, %r5;
	setp.ge.s32 	%p1, %r1, %r2;
	@%p1 bra 	$L__BB3_2;
	cvta.to.global.u64 	%rd2, %rd1;
	mul.wide.s32 	%rd3, %r1, 4;
	add.s64 	%rd4, %rd2, %rd3;
	ld.global.f32 	%f1, [%rd4];
	atom.global.add.f32 	%f2, [%rd4], %f1;
$L__BB3_2:
	ret;

}
	// .globl	_Z18memoryAccessKernelPfi
.visible .entry _Z18memoryAccessKernelPfi(
	.param .u64 .ptr .align 1 _Z18memoryAccessKernelPfi_param_0,
	.param .u32 _Z18memoryAccessKernelPfi_param_1
)
{
	.reg .pred 	%p<2>;
	.reg .b32 	%r<9>;
	.reg .b32 	%f<3>;
	.reg .b64 	%rd<7>;

	ld.param.u64 	%rd1, [_Z18memoryAccessKernelPfi_param_0];
	ld.param.u32 	%r2, [_Z18memoryAccessKernelPfi_param_1];
	mov.u32 	%r3, %ctaid.x;
	mov.u32 	%r4, %ntid.x;
	mov.u32 	%r5, %tid.x;
	mad.lo.s32 	%r1, %r3, %r4, %r5;
	setp.ge.s32 	%p1, %r1, %r2;
	@%p1 bra 	$L__BB4_2;
	cvta.to.global.u64 	%rd2, %rd1;
	mul.wide.s32 	%rd3, %r1, 4;
	add.s64 	%rd4, %rd2, %rd3;
	ld.global.f32 	%f1, [%rd4];
	shr.u32 	%r6, %r2, 31;
	add.s32 	%r7, %r2, %r6;
	shr.s32 	%r8, %r7, 1;
	mul.wide.s32 	%rd5, %r8, 4;
	add.s64 	%rd6, %rd4, %rd5;
	st.global.f32 	[%rd6], %f1;
	bar.sync 	0;
	ld.global.f32 	%f2, [%rd6];
	st.global.f32 	[%rd4], %f2;
$L__BB4_2:
	ret;

}


// ===== COMPILED SASS (sm_100) =====

	.target	sm_100

	.elftype	@"ET_EXEC"


//--------------------- .note.nv.tkinfo           --------------------------
	.section	.note.nv.tkinfo,"",@"SHT_NOTE"
	.sectionflags	@"SHF_NOTE_NV_TKINFO"
	.tkinfo
        /*0018*/ 	.word	0x00000002
        /*0030*/ 	.string	""
        /*0030*/ 	.string	"ptxas"
        /*0030*/ 	.string	"Cuda compilation tools, release 13.0, V13.0.88"
        /*0030*/ 	.string	"Build cuda_13.0.r13.0/compiler.36424714_0"
        /*0030*/ 	.string	"-arch sm_100 -m 64 "



//--------------------- .note.nv.cuinfo           --------------------------
	.section	.note.nv.cuinfo,"",@"SHT_NOTE"
	.sectionflags	@"SHF_NOTE_NV_CUINFO"
        /*0018*/ 	.short	0x0002
        /*001a*/ 	.short	0x0064
        /*001c*/ 	.short	0x0082
	.zero		2


//--------------------- .nv.info                  --------------------------
	.section	.nv.info,"",@"SHT_CUDA_INFO"
	.align	4


	//----- nvinfo : EIATTR_REGCOUNT
	.align		4
        /*0000*/ 	.byte	0x04, 0x2f
        /*0002*/ 	.short	(.L_2 - .L_1)
	.align		4
.L_1:
        /*0004*/ 	.word	index@(_Z16matrixMultKernelPfS_S_i)
        /*0008*/ 	.word	0x00000020


	//----- nvinfo : EIATTR_FRAME_SIZE
	.align		4
.L_2:
        /*000c*/ 	.byte	0x04, 0x11
        /*000e*/ 	.short	(.L_4 - .L_3)
	.align		4
.L_3:
        /*0010*/ 	.word	index@(_Z16matrixMultKernelPfS_S_i)
        /*0014*/ 	.word	0x00000000


	//----- nvinfo : EIATTR_REGCOUNT
	.align		4
.L_4:
        /*0018*/ 	.byte	0x04, 0x2f
        /*001a*/ 	.short	(.L_6 - .L_5)
	.align		4
.L_5:
        /*001c*/ 	.word	index@(_Z15floatCalcKernelPfi)
        /*0020*/ 	.word	0x00000018


	//----- nvinfo : EIATTR_FRAME_SIZE
	.align		4
.L_6:
        /*0024*/ 	.byte	0x04, 0x11
        /*0026*/ 	.short	(.L_8 - .L_7)
	.align		4
.L_7:
        /*0028*/ 	.word	index@(_Z15floatCalcKernelPfi)
        /*002c*/ 	.word	0x00000000


	//----- nvinfo : EIATTR_REGCOUNT
	.align		4
.L_8:
        /*0030*/ 	.byte	0x04, 0x2f
        /*0032*/ 	.short	(.L_10 - .L_9)
	.align		4
.L_9:
        /*0034*/ 	.word	index@(_Z17specialFuncKernelPfi)
        /*0038*/ 	.word	0x00000010


	//----- nvinfo : EIATTR_FRAME_SIZE
	.align		4
.L_10:
        /*003c*/ 	.byte	0x04, 0x11
        /*003e*/ 	.short	(.L_12 - .L_11)
	.align		4
.L_11:
        /*0040*/ 	.word	index@($__internal_0_$__cuda_sm20_sqrt_rn_f32_slowpath)
        /*0044*/ 	.word	0x00000000


	//----- nvinfo : EIATTR_FRAME_SIZE
	.align		4
.L_12:
        /*0048*/ 	.byte	0x04, 0x11
        /*004a*/ 	.short	(.L_14 - .L_13)
	.align		4
.L_13:
        /*004c*/ 	.word	index@(_Z17specialFuncKernelPfi)
        /*0050*/ 	.word	0x00000000


	//----- nvinfo : EIATTR_REGCOUNT
	.align		4
.L_14:
        /*0054*/ 	.byte	0x04, 0x2f
        /*0056*/ 	.short	(.L_16 - .L_15)
	.align		4
.L_15:
        /*0058*/ 	.word	index@(_Z14atomicOpKernelPfi)
        /*005c*/ 	.word	0x00000008


	//----- nvinfo : EIATTR_FRAME_SIZE
	.align		4
.L_16:
        /*0060*/ 	.byte	0x04, 0x11
        /*0062*/ 	.short	(.L_18 - .L_17)
	.align		4
.L_17:
        /*0064*/ 	.word	index@(_Z14atomicOpKernelPfi)
        /*0068*/ 	.word	0x00000000


	//----- nvinfo : EIATTR_REGCOUNT
	.align		4
.L_18:
        /*006c*/ 	.byte	0x04, 0x2f
        /*006e*/ 	.short	(.L_20 - .L_19)
	.align		4
.L_19:
        /*0070*/ 	.word	index@(_Z18memoryAccessKernelPfi)
        /*0074*/ 	.word	0x0000000c


	//----- nvinfo : EIATTR_FRAME_SIZE
	.align		4
.L_20:
        /*0078*/ 	.byte	0x04, 0x11
        /*007a*/ 	.short	(.L_22 - .L_21)
	.align		4
.L_21:
        /*007c*/ 	.word	index@(_Z18memoryAccessKernelPfi)
        /*0080*/ 	.word	0x00000000


	//----- nvinfo : EIATTR_MIN_STACK_SIZE
	.align		4
.L_22:
        /*0084*/ 	.byte	0x04, 0x12
        /*0086*/ 	.short	(.L_24 - .L_23)
	.align		4
.L_23:
        /*0088*/ 	.word	index@(_Z18memoryAccessKernelPfi)
        /*008c*/ 	.word	0x00000000


	//----- nvinfo : EIATTR_MIN_STACK_SIZE
	.align		4
.L_24:
        /*0090*/ 	.byte	0x04, 0x12
        /*0092*/ 	.short	(.L_26 - .L_25)
	.align		4
.L_25:
        /*0094*/ 	.word	index@(_Z14atomicOpKernelPfi)
        /*0098*/ 	.word	0x00000000


	//----- nvinfo : EIATTR_MIN_STACK_SIZE
	.align		4
.L_26:
        /*009c*/ 	.byte	0x04, 0x12
        /*009e*/ 	.short	(.L_28 - .L_27)
	.align		4
.L_27:
        /*00a0*/ 	.word	index@(_Z17specialFuncKernelPfi)
        /*00a4*/ 	.word	0x00000000


	//----- nvinfo : EIATTR_MIN_STACK_SIZE
	.align		4
.L_28:
        /*00a8*/ 	.byte	0x04, 0x12
        /*00aa*/ 	.short	(.L_30 - .L_29)
	.align		4
.L_29:
        /*00ac*/ 	.word	index@(_Z15floatCalcKernelPfi)
        /*00b0*/ 	.word	0x00000000


	//----- nvinfo : EIATTR_MIN_STACK_SIZE
	.align		4
.L_30:
        /*00b4*/ 	.byte	0x04, 0x12
        /*00b6*/ 	.short	(.L_32 - .L_31)
	.align		4
.L_31:
        /*00b8*/ 	.word	index@(_Z16matrixMultKernelPfS_S_i)
        /*00bc*/ 	.word	0x00000000
.L_32:


//--------------------- .nv.compat                --------------------------
	.section	.nv.compat,"",@"SHT_CUDA_COMPAT_INFO"
	.align	4
        /*0000*/ 	.byte	0x02, 0x09, 0x00, 0x00, 0x02, 0x02, 0x01, 0x00, 0x02, 0x05, 0x05, 0x00, 0x03, 0x07, 0x01, 0x01
        /*0010*/ 	.byte	0x02, 0x03, 0x00, 0x00, 0x02, 0x06, 0x01, 0x00, 0x04, 0x0b, 0x08, 0x00, 0x01, 0x00, 0x00, 0x00
        /*0020*/ 	.byte	0x00, 0x00, 0x00, 0x00


//--------------------- .nv.info._Z18memoryAccessKernelPfi --------------------------
	.section	.nv.info._Z18memoryAccessKernelPfi,"",@"SHT_CUDA_INFO"
	.sectionflags	@""
	.align	4


	//----- nvinfo : EIATTR_CUDA_API_VERSION
	.align		4
        /*0000*/ 	.byte	0x04, 0x37
        /*0002*/ 	.short	(.L_34 - .L_33)
.L_33:
        /*0004*/ 	.word	0x00000082


	//----- nvinfo : EIATTR_KPARAM_INFO
	.align		4
.L_34:
        /*0008*/ 	.byte	0x04, 0x17
        /*000a*/ 	.short	(.L_36 - .L_35)
.L_35:
        /*000c*/ 	.word	0x00000000
        /*0010*/ 	.short	0x0001
        /*0012*/ 	.short	0x0008
        /*0014*/ 	.byte	0x00, 0xf0, 0x11, 0x00


	//----- nvinfo : EIATTR_KPARAM_INFO
	.align		4
.L_36:
        /*0018*/ 	.byte	0x04, 0x17
        /*001a*/ 	.short	(.L_38 - .L_37)
.L_37:
        /*001c*/ 	.word	0x00000000
        /*0020*/ 	.short	0x0000
        /*0022*/ 	.short	0x0000
        /*0024*/ 	.byte	0x00, 0xf5, 0x21, 0x00


	//----- nvinfo : EIATTR_SPARSE_MMA_MASK
	.align		4
.L_38:
        /*0028*/ 	.byte	0x03, 0x50
        /*002a*/ 	.short	0x0000


	//----- nvinfo : EIATTR_MAXREG_COUNT
	.align		4
        /*002c*/ 	.byte	0x03, 0x1b
        /*002e*/ 	.short	0x00ff


	//----- nvinfo : EIATTR_NUM_BARRIERS
	.align		4
        /*0030*/ 	.byte	0x02, 0x4c
        /*0032*/ 	.byte	0x01
	.zero		1


	//----- nvinfo : EIATTR_MERCURY_ISA_VERSION
	.align		4
        /*0034*/ 	.byte	0x03, 0x5f
        /*0036*/ 	.short	0x0101


	//----- nvinfo : EIATTR_VRC_CTA_INIT_COUNT
	.align		4
        /*0038*/ 	.byte	0x02, 0x4a
	.zero		1
	.zero		1


	//----- nvinfo : EIATTR_EXIT_INSTR_OFFSETS
	.align		4
        /*003c*/ 	.byte	0x04, 0x1c
        /*003e*/ 	.short	(.L_40 - .L_39)


	//   ....[0]....
.L_39:
        /*0040*/ 	.word	0x00000070


	//   ....[1]....
        /*0044*/ 	.word	0x00000130


	//----- nvinfo : EIATTR_CBANK_PARAM_SIZE
	.align		4
.L_40:
        /*0048*/ 	.byte	0x03, 0x19
        /*004a*/ 	.short	0x000c


	//----- nvinfo : EIATTR_PARAM_CBANK
	.align		4
        /*004c*/ 	.byte	0x04, 0x0a
        /*004e*/ 	.short	(.L_42 - .L_41)
	.align		4
.L_41:
        /*0050*/ 	.word	index@(.nv.constant0._Z18memoryAccessKernelPfi)
        /*0054*/ 	.short	0x0380
        /*0056*/ 	.short	0x000c


	//----- nvinfo : EIATTR_SW_WAR
	.align		4
.L_42:
        /*0058*/ 	.byte	0x04, 0x36
        /*005a*/ 	.short	(.L_44 - .L_43)
.L_43:
        /*005c*/ 	.word	0x00000008
.L_44:


//--------------------- .nv.info._Z14atomicOpKernelPfi --------------------------
	.section	.nv.info._Z14atomicOpKernelPfi,"",@"SHT_CUDA_INFO"
	.sectionflags	@""
	.align	4


	//----- nvinfo : EIATTR_CUDA_API_VERSION
	.align		4
        /*0000*/ 	.byte	0x04, 0x37
        /*0002*/ 	.short	(.L_46 - .L_45)
.L_45:
        /*0004*/ 	.word	0x00000082


	//----- nvinfo : EIATTR_KPARAM_INFO
	.align		4
.L_46:
        /*0008*/ 	.byte	0x04, 0x17
        /*000a*/ 	.short	(.L_48 - .L_47)
.L_47:
        /*000c*/ 	.word	0x00000000
        /*0010*/ 	.short	0x0001
        /*0012*/ 	.short	0x0008
        /*0014*/ 	.byte	0x00, 0xf0, 0x11, 0x00


	//----- nvinfo : EIATTR_KPARAM_INFO
	.align		4
.L_48:
        /*0018*/ 	.byte	0x04, 0x17
        /*001a*/ 	.short	(.L_50 - .L_49)
.L_49:
        /*001c*/ 	.word	0x00000000
        /*0020*/ 	.short	0x0000
        /*0022*/ 	.short	0x0000
        /*0024*/ 	.byte	0x00, 0xf5, 0x21, 0x00


	//----- nvinfo : EIATTR_SPARSE_MMA_MASK
	.align		4
.L_50:
        /*0028*/ 	.byte	0x03, 0x50
        /*002a*/ 	.short	0x0000


	//----- nvinfo : EIATTR_MAXREG_COUNT
	.align		4
        /*002c*/ 	.byte	0x03, 0x1b
        /*002e*/ 	.short	0x00ff


	//----- nvinfo : EIATTR_MERCURY_ISA_VERSION
	.align		4
        /*0030*/ 	.byte	0x03, 0x5f
        /*0032*/ 	.short	0x0101


	//----- nvinfo : EIATTR_VRC_CTA_INIT_COUNT
	.align		4
        /*0034*/ 	.byte	0x02, 0x4a
	.zero		1
	.zero		1


	//----- nvinfo : EIATTR_EXIT_INSTR_OFFSETS
	.align		4
        /*0038*/ 	.byte	0x04, 0x1c
        /*003a*/ 	.short	(.L_52 - .L_51)


	//   ....[0]....
.L_51:
        /*003c*/ 	.word	0x00000070


	//   ....[1]....
        /*0040*/ 	.word	0x000000d0


	//----- nvinfo : EIATTR_CBANK_PARAM_SIZE
	.align		4
.L_52:
        /*0044*/ 	.byte	0x03, 0x19
        /*0046*/ 	.short	0x000c


	//----- nvinfo : EIATTR_PARAM_CBANK
	.align		4
        /*0048*/ 	.byte	0x04, 0x0a
        /*004a*/ 	.short	(.L_54 - .L_53)
	.align		4
.L_53:
        /*004c*/ 	.word	index@(.nv.constant0._Z14atomicOpKernelPfi)
        /*0050*/ 	.short	0x0380
        /*0052*/ 	.short	0x000c


	//----- nvinfo : EIATTR_SW_WAR
	.align		4
.L_54:
        /*0054*/ 	.byte	0x04, 0x36
        /*0056*/ 	.short	(.L_56 - .L_55)
.L_55:
        /*0058*/ 	.word	0x00000008
.L_56:


//--------------------- .nv.info._Z17specialFuncKernelPfi --------------------------
	.section	.nv.info._Z17specialFuncKernelPfi,"",@"SHT_CUDA_INFO"
	.sectionflags	@""
	.align	4


	//----- nvinfo : EIATTR_CUDA_API_VERSION
	.align		4
        /*0000*/ 	.byte	0x04, 0x37
        /*0002*/ 	.short	(.L_58 - .L_57)
.L_57:
        /*0004*/ 	.word	0x00000082


	//----- nvinfo : EIATTR_KPARAM_INFO
	.align		4
.L_58:
        /*0008*/ 	.byte	0x04, 0x17
        /*000a*/ 	.short	(.L_60 - .L_59)
.L_59:
        /*000c*/ 	.word	0x00000000
        /*0010*/ 	.short	0x0001
        /*0012*/ 	.short	0x0008
        /*0014*/ 	.byte	0x00, 0xf0, 0x11, 0x00


	//----- nvinfo : EIATTR_KPARAM_INFO
	.align		4
.L_60:
        /*0018*/ 	.byte	0x04, 0x17
        /*001a*/ 	.short	(.L_62 - .L_61)
.L_61:
        /*001c*/ 	.word	0x00000000
        /*0020*/ 	.short	0x0000
        /*0022*/ 	.short	0x0000
        /*0024*/ 	.byte	0x00, 0xf5, 0x21, 0x00


	//----- nvinfo : EIATTR_SPARSE_MMA_MASK
	.align		4
.L_62:
        /*0028*/ 	.byte	0x03, 0x50
        /*002a*/ 	.short	0x0000


	//----- nvinfo : EIATTR_MAXREG_COUNT
	.align		4
        /*002c*/ 	.byte	0x03, 0x1b
        /*002e*/ 	.short	0x00ff


	//----- nvinfo : EIATTR_MERCURY_ISA_VERSION
	.align		4
        /*0030*/ 	.byte	0x03, 0x5f
        /*0032*/ 	.short	0x0101


	//----- nvinfo : EIATTR_VRC_CTA_INIT_COUNT
	.align		4
        /*0034*/ 	.byte	0x02, 0x4a
	.zero		1
	.zero		1


	//----- nvinfo : EIATTR_EXIT_INSTR_OFFSETS
	.align		4
        /*0038*/ 	.byte	0x04, 0x1c
        /*003a*/ 	.short	(.L_64 - .L_63)


	//   ....[0]....
.L_63:
        /*003c*/ 	.word	0x00000070


	//   ....[1]....
        /*0040*/ 	.word	0x00000320


	//----- nvinfo : EIATTR_CRS_STACK_SIZE
	.align		4
.L_64:
        /*0044*/ 	.byte	0x04, 0x1e
        /*0046*/ 	.short	(.L_66 - .L_65)
.L_65:
        /*0048*/ 	.word	0x00000000


	//----- nvinfo : EIATTR_CBANK_PARAM_SIZE
	.align		4
.L_66:
        /*004c*/ 	.byte	0x03, 0x19
        /*004e*/ 	.short	0x000c


	//----- nvinfo : EIATTR_PARAM_CBANK
	.align		4
        /*0050*/ 	.byte	0x04, 0x0a
        /*0052*/ 	.short	(.L_68 - .L_67)
	.align		4
.L_67:
        /*0054*/ 	.word	index@(.nv.constant0._Z17specialFuncKernelPfi)
        /*0058*/ 	.short	0x0380
        /*005a*/ 	.short	0x000c


	//----- nvinfo : EIATTR_SW_WAR
	.align		4
.L_68:
        /*005c*/ 	.byte	0x04, 0x36
        /*005e*/ 	.short	(.L_70 - .L_69)
.L_69:
        /*0060*/ 	.word	0x00000008
.L_70:


//--------------------- .nv.info._Z15floatCalcKernelPfi --------------------------
	.section	.nv.info._Z15floatCalcKernelPfi,"",@"SHT_CUDA_INFO"
	.sectionflags	@""
	.align	4


	//----- nvinfo : EIATTR_CUDA_API_VERSION
	.align		4
        /*0000*/ 	.byte	0x04, 0x37
        /*0002*/ 	.short	(.L_72 - .L_71)
.L_71:
        /*0004*/ 	.word	0x00000082


	//----- nvinfo : EIATTR_KPARAM_INFO
	.align		4
.L_72:
        /*0008*/ 	.byte	0x04, 0x17
        /*000a*/ 	.short	(.L_74 - .L_73)
.L_73:
        /*000c*/ 	.word	0x00000000
        /*0010*/ 	.short	0x0001
        /*0012*/ 	.short	0x0008
        /*0014*/ 	.byte	0x00, 0xf0, 0x11, 0x00


	//----- nvinfo : EIATTR_KPARAM_INFO
	.align		4
.L_74:
        /*0018*/ 	.byte	0x04, 0x17
        /*001a*/ 	.short	(.L_76 - .L_75)
.L_75:
        /*001c*/ 	.word	0x00000000
        /*0020*/ 	.short	0x0000
        /*0022*/ 	.short	0x0000
        /*0024*/ 	.byte	0x00, 0xf5, 0x21, 0x00


	//----- nvinfo : EIATTR_SPARSE_MMA_MASK
	.align		4
.L_76:
        /*0028*/ 	.byte	0x03, 0x50
        /*002a*/ 	.short	0x0000


	//----- nvinfo : EIATTR_MAXREG_COUNT
	.align		4
        /*002c*/ 	.byte	0x03, 0x1b
        /*002e*/ 	.short	0x00ff


	//----- nvinfo : EIATTR_MERCURY_ISA_VERSION
	.align		4
        /*0030*/ 	.byte	0x03, 0x5f
        /*0032*/ 	.short	0x0101


	//----- nvinfo : EIATTR_VRC_CTA_INIT_COUNT
	.align		4
        /*0034*/ 	.byte	0x02, 0x4a
	.zero		1
	.zero		1


	//----- nvinfo : EIATTR_EXIT_INSTR_OFFSETS
	.align		4
        /*0038*/ 	.byte	0x04, 0x1c
        /*003a*/ 	.short	(.L_78 - .L_77)


	//   ....[0]....
.L_77:
        /*003c*/ 	.word	0x00000070


	//   ....[1]....
        /*0040*/ 	.word	0x00001240


	//----- nvinfo : EIATTR_CRS_STACK_SIZE
	.align		4
.L_78:
        /*0044*/ 	.byte	0x04, 0x1e
        /*0046*/ 	.short	(.L_80 - .L_79)
.L_79:
        /*0048*/ 	.word	0x00000000


	//----- nvinfo : EIATTR_CBANK_PARAM_SIZE
	.align		4
.L_80:
        /*004c*/ 	.byte	0x03, 0x19
        /*004e*/ 	.short	0x000c


	//----- nvinfo : EIATTR_PARAM_CBANK
	.align		4
        /*0050*/ 	.byte	0x04, 0x0a
        /*0052*/ 	.short	(.L_82 - .L_81)
	.align		4
.L_81:
        /*0054*/ 	.word	index@(.nv.constant0._Z15floatCalcKernelPfi)
        /*0058*/ 	.short	0x0380
        /*005a*/ 	.short	0x000c


	//----- nvinfo : EIATTR_SW_WAR
	.align		4
.L_82:
        /*005c*/ 	.byte	0x04, 0x36
        /*005e*/ 	.short	(.L_84 - .L_83)
.L_83:
        /*0060*/ 	.word	0x00000008
.L_84:


//--------------------- .nv.info._Z16matrixMultKernelPfS_S_i --------------------------
	.section	.nv.info._Z16matrixMultKernelPfS_S_i,"",@"SHT_CUDA_INFO"
	.sectionflags	@""
	.align	4


	//----- nvinfo : EIATTR_CUDA_API_VERSION
	.align		4
        /*0000*/ 	.byte	0x04, 0x37
        /*0002*/ 	.short	(.L_86 - .L_85)
.L_85:
        /*0004*/ 	.word	0x00000082


	//----- nvinfo : EIATTR_KPARAM_INFO
	.align		4
.L_86:
        /*0008*/ 	.byte	0x04, 0x17
        /*000a*/ 	.short	(.L_88 - .L_87)
.L_87:
        /*000c*/ 	.word	0x00000000
        /*0010*/ 	.short	0x0003
        /*0012*/ 	.short	0x0018
        /*0014*/ 	.byte	0x00, 0xf0, 0x11, 0x00


	//----- nvinfo : EIATTR_KPARAM_INFO
	.align		4
.L_88:
        /*0018*/ 	.byte	0x04, 0x17
        /*001a*/ 	.short	(.L_90 - .L_89)
.L_89:
        /*001c*/ 	.word	0x00000000
        /*0020*/ 	.short	0x0002
        /*0022*/ 	.short	0x0010
        /*0024*/ 	.byte	0x00, 0xf5, 0x21, 0x00


	//----- nvinfo : EIATTR_KPARAM_INFO
	.align		4
.L_90:
        /*0028*/ 	.byte	0x04, 0x17
        /*002a*/ 	.short	(.L_92 - .L_91)
.L_91:
        /*002c*/ 	.word	0x00000000
        /*0030*/ 	.short	0x0001
        /*0032*/ 	.short	0x0008
        /*0034*/ 	.byte	0x00, 0xf5, 0x21, 0x00


	//----- nvinfo : EIATTR_KPARAM_INFO
	.align		4
.L_92:
        /*0038*/ 	.byte	0x04, 0x17
        /*003a*/ 	.short	(.L_94 - .L_93)
.L_93:
        /*003c*/ 	.word	0x00000000
        /*0040*/ 	.short	0x0000
        /*0042*/ 	.short	0x0000
        /*0044*/ 	.byte	0x00, 0xf5, 0x21, 0x00


	//----- nvinfo : EIATTR_SPARSE_MMA_MASK
	.align		4
.L_94:
        /*0048*/ 	.byte	0x03, 0x50
        /*004a*/ 	.short	0x0000


	//----- nvinfo : EIATTR_MAXREG_COUNT
	.align		4
        /*004c*/ 	.byte	0x03, 0x1b
        /*004e*/ 	.short	0x00ff


	//----- nvinfo : EIATTR_MERCURY_ISA_VERSION
	.align		4
        /*0050*/ 	.byte	0x03, 0x5f
        /*0052*/ 	.short	0x0101


	//----- nvinfo : EIATTR_VRC_CTA_INIT_COUNT
	.align		4
        /*0054*/ 	.byte	0x02, 0x4a
	.zero		1
	.zero		1


	//----- nvinfo : EIATTR_EXIT_INSTR_OFFSETS
	.align		4
        /*0058*/ 	.byte	0x04, 0x1c
        /*005a*/ 	.short	(.L_96 - .L_95)


	//   ....[0]....
.L_95:
        /*005c*/ 	.word	0x000000d0


	//   ....[1]....
        /*0060*/ 	.word	0x00000930


	//----- nvinfo : EIATTR_CBANK_PARAM_SIZE
	.align		4
.L_96:
        /*0064*/ 	.byte	0x03, 0x19
        /*0066*/ 	.short	0x001c


	//----- nvinfo : EIATTR_PARAM_CBANK
	.align		4
        /*0068*/ 	.byte	0x04, 0x0a
        /*006a*/ 	.short	(.L_98 - .L_97)
	.align		4
.L_97:
        /*006c*/ 	.word	index@(.nv.constant0._Z16matrixMultKernelPfS_S_i)
        /*0070*/ 	.short	0x0380
        /*0072*/ 	.short	0x001c


	//----- nvinfo : EIATTR_SW_WAR
	.align		4
.L_98:
        /*0074*/ 	.byte	0x04, 0x36
        /*0076*/ 	.short	(.L_100 - .L_99)
.L_99:
        /*0078*/ 	.word	0x00000008
.L_100:


//--------------------- .nv.callgraph             --------------------------
	.section	.nv.callgraph,"",@"SHT_CUDA_CALLGRAPH"
	.align	4
	.sectionentsize	8
	.align		4
        /*0000*/ 	.word	0x00000000
	.align		4
        /*0004*/ 	.word	0xffffffff
	.align		4
        /*0008*/ 	.word	0x00000000
	.align		4
        /*000c*/ 	.word	0xfffffffe
	.align		4
        /*0010*/ 	.word	0x00000000
	.align		4
        /*0014*/ 	.word	0xfffffffd
	.align		4
        /*0018*/ 	.word	0x00000000
	.align		4
        /*001c*/ 	.word	0xfffffffc


//--------------------- .nv.constant4             --------------------------
	.section	.nv.constant4,"a",@progbits
	.align	8
	.align		8
.nv.constant4:
        /*0000*/ 	.dword	__cudart_i2opi_f


//--------------------- .text._Z18memoryAccessKernelPfi --------------------------
	.section	.text._Z18memoryAccessKernelPfi,"ax",@progbits
	.align	128
        .global         _Z18memoryAccessKernelPfi
        .type           _Z18memoryAccessKernelPfi,@function
        .size           _Z18memoryAccessKernelPfi,(.L_x_24 - _Z18memoryAccessKernelPfi)
        .other          _Z18memoryAccessKernelPfi,@"STO_CUDA_ENTRY STV_DEFAULT"
_Z18memoryAccessKernelPfi:
.text._Z18memoryAccessKernelPfi:
[----:B------:R-:W-:Y:S01]  /*0000*/  LDC R1, c[0x0][0x37c] ;  /* 0x0000df00ff017b82 */ /* 0x000fe20000000800 */
[----:B------:R-:W0:Y:S07]  /*0010*/  S2R R0, SR_TID.X ;  /* 0x0000000000007919 */ /* 0x000e2e0000002100 */
[----:B------:R-:W0:Y:S08]  /*0020*/  S2UR UR4, SR_CTAID.X ;  /* 0x00000000000479c3 */ /* 0x000e300000002500 */
[----:B------:R-:W0:Y:S08]  /*0030*/  LDC R5, c[0x0][0x360] ;  /* 0x0000d800ff057b82 */ /* 0x000e300000000800 */
[----:B------:R-:W1:Y:S01]  /*0040*/  LDC R4, c[0x0][0x388] ;  /* 0x0000e200ff047b82 */ /* 0x000e620000000800 */
[----:B0-----:R-:W-:-:S05]  /*0050*/  IMAD R5, R5, UR4, R0 ;  /* 0x0000000405057c24 */ /* 0x001fca000f8e0200 */
[----:B-1----:R-:W-:-:S13]  /*0060*/  ISETP.GE.AND P0, PT, R5, R4, PT ;  /* 0x000000040500720c */ /* 0x002fda0003f06270 */
[----:B------:R-:W-:Y:S05]  /*0070*/  @P0 EXIT ;  /* 0x000000000000094d */ /* 0x000fea0003800000 */
[----:B------:R-:W0:Y:S01]  /*0080*/  LDC.64 R2, c[0x0][0x380] ;  /* 0x0000e000ff027b82 */ /* 0x000e220000000a00 */
[----:B------:R-:W1:Y:S01]  /*0090*/  LDCU.64 UR4, c[0x0][0x358] ;  /* 0x00006b00ff0477ac */ /* 0x000e620008000a00 */
[----:B0-----:R-:W-:-:S05]  /*00a0*/  IMAD.WIDE R2, R5, 0x4, R2 ;  /* 0x0000000405027825 */ /* 0x001fca00078e0202 */
[----:B-1----:R-:W2:Y:S01]  /*00b0*/  LDG.E R7, desc[UR4][R2.64] ;  /* 0x0000000402077981 */ /* 0x002ea2000c1e1900 */
[----:B------:R-:W-:-:S04]  /*00c0*/  LEA.HI R0, R4, R4, RZ, 0x1 ;  /* 0x0000000404007211 */ /* 0x000fc800078f08ff */
[----:B------:R-:W-:-:S05]  /*00d0*/  SHF.R.S32.HI R5, RZ, 0x1, R0 ;  /* 0x00000001ff057819 */ /* 0x000fca0000011400 */
[----:B------:R-:W-:-:S05]  /*00e0*/  IMAD.WIDE R4, R5, 0x4, R2 ;  /* 0x0000000405047825 */ /* 0x000fca00078e0202 */
[----:B--2---:R-:W-:Y:S01]  /*00f0*/  STG.E desc[UR4][R4.64], R7 ;  /* 0x0000000704007986 */ /* 0x004fe2000c101904 */
[----:B------:R-:W-:Y:S06]  /*0100*/  BAR.SYNC.DEFER_BLOCKING 0x0 ;  /* 0x0000000000007b1d */ /* 0x000fec0000010000 */
[----:B------:R-:W2:Y:S04]  /*0110*/  LDG.E R9, desc[UR4][R4.64] ;  /* 0x0000000404097981 */ /* 0x000ea8000c1e1900 */
[----:B--2---:R-:W-:Y:S01]  /*0120*/  STG.E desc[UR4][R2.64], R9 ;  /* 0x0000000902007986 */ /* 0x004fe2000c101904 */
[----:B------:R-:W-:Y:S05]  /*0130*/  EXIT ;  /* 0x000000000000794d */ /* 0x000fea0003800000 */
.L_x_0:
[----:B------:R-:W-:-:S00]  /*0140*/  BRA `(.L_x_0) ;  /* 0xfffffffc00fc7947 */ /* 0x000fc0000383ffff */
[----:B------:R-:W-:-:S00]  /*0150*/  NOP ;  /* 0x0000000000007918 */ /* 0x000fc00000000000 */
        /* <DEDUP_REMOVED lines=10> */
.L_x_24:


//--------------------- .text._Z14atomicOpKernelPfi --------------------------
	.section	.text._Z14atomicOpKernelPfi,"ax",@progbits
	.align	128
        .global         _Z14atomicOpKernelPfi
        .type           _Z14atomicOpKernelPfi,@function
        .size           _Z14atomicOpKernelPfi,(.L_x_25 - _Z14atomicOpKernelPfi)
        .other          _Z14atomicOpKernelPfi,@"STO_CUDA_ENTRY STV_DEFAULT"
_Z14atomicOpKernelPfi:
.text._Z14atomicOpKernelPfi:
[----:B------:R-:W-:Y:S01]  /*0000*/  LDC R1, c[0x0][0x37c] ;  /* 0x0000df00ff017b82 */ /* 0x000fe20000000800 */
[----:B------:R-:W0:Y:S07]  /*0010*/  S2R R0, SR_TID.X ;  /* 0x0000000000007919 */ /* 0x000e2e0000002100 */
[----:B------:R-:W0:Y:S01]  /*0020*/  S2UR UR4, SR_CTAID.X ;  /* 0x00000000000479c3 */ /* 0x000e220000002500 */
[----:B------:R-:W1:Y:S07]  /*0030*/  LDCU UR5, c[0x0][0x388] ;  /* 0x00007100ff0577ac */ /* 0x000e6e0008000800 */
[----:B------:R-:W0:Y:S02]  /*0040*/  LDC R5, c[0x0][0x360] ;  /* 0x0000d800ff057b82 */ /* 0x000e240000000800 */
[----:B0-----:R-:W-:-:S05]  /*0050*/  IMAD R5, R5, UR4, R0 ;  /* 0x0000000405057c24 */ /* 0x001fca000f8e0200 */
[----:B-1----:R-:W-:-:S13]  /*0060*/  ISETP.GE.AND P0, PT, R5, UR5, PT ;  /* 0x0000000505007c0c */ /* 0x002fda000bf06270 */
[----:B------:R-:W-:Y:S05]  /*0070*/  @P0 EXIT ;  /* 0x000000000000094d */ /* 0x000fea0003800000 */
[----:B------:R-:W0:Y:S01]  /*0080*/  LDC.64 R2, c[0x0][0x380] ;  /* 0x0000e000ff027b82 */ /* 0x000e220000000a00 */
[----:B------:R-:W1:Y:S01]  /*0090*/  LDCU.64 UR4, c[0x0][0x358] ;  /* 0x00006b00ff0477ac */ /* 0x000e620008000a00 */
[----:B0-----:R-:W-:-:S05]  /*00a0*/  IMAD.WIDE R2, R5, 0x4, R2 ;  /* 0x0000000405027825 */ /* 0x001fca00078e0202 */
[----:B-1----:R-:W2:Y:S04]  /*00b0*/  LDG.E R5, desc[UR4][R2.64] ;  /* 0x0000000402057981 */ /* 0x002ea8000c1e1900 */
[----:B--2---:R-:W-:Y:S01]  /*00c0*/  REDG.E.ADD.F32.FTZ.RN.STRONG.GPU desc[UR4][R2.64], R5 ;  /* 0x00000005020079a6 */ /* 0x004fe2000c12f304 */
[----:B------:R-:W-:Y:S05]  /*00d0*/  EXIT ;  /* 0x000000000000794d */ /* 0x000fea0003800000 */
.L_x_1:
        /* <DEDUP_REMOVED lines=10> */
.L_x_25:


//--------------------- .text._Z17specialFuncKernelPfi --------------------------
	.section	.text._Z17specialFuncKernelPfi,"ax",@progbits
	.align	128
        .global         _Z17specialFuncKernelPfi
        .type           _Z17specialFuncKernelPfi,@function
        .size           _Z17specialFuncKernelPfi,(.L_x_23 - _Z17specialFuncKernelPfi)
        .other          _Z17specialFuncKernelPfi,@"STO_CUDA_ENTRY STV_DEFAULT"
_Z17specialFuncKernelPfi:
.text._Z17specialFuncKernelPfi:
        /* <DEDUP_REMOVED lines=11> */
[----:B-1----:R-:W2:Y:S01]  /*00b0*/  LDG.E R0, desc[UR4][R2.64] ;  /* 0x0000000402007981 */ /* 0x002ea2000c1e1900 */
[----:B------:R-:W-:Y:S01]  /*00c0*/  BSSY.RECONVERGENT B0, `(.L_x_2) ;  /* 0x000000d000007945 */ /* 0x000fe20003800200 */
[----:B--2---:R-:W-:Y:S01]  /*00d0*/  IADD3 R4, PT, PT, R0, -0xd000000, RZ ;  /* 0xf300000000047810 */ /* 0x004fe20007ffe0ff */
[----:B------:R0:W1:Y:S03]  /*00e0*/  MUFU.RSQ R5, R0 ;  /* 0x0000000000057308 */ /* 0x0000660000001400 */
[----:B------:R-:W-:-:S13]  /*00f0*/  ISETP.GT.U32.AND P0, PT, R4, 0x727fffff, PT ;  /* 0x727fffff0400780c */ /* 0x000fda0003f04070 */
[----:B0-----:R-:W-:Y:S05]  /*0100*/  @!P0 BRA `(.L_x_3) ;  /* 0x0000000000108947 */ /* 0x001fea0003800000 */
[----:B------:R-:W-:-:S07]  /*0110*/  MOV R9, 0x130 ;  /* 0x0000013000097802 */ /* 0x000fce0000000f00 */
[----:B-1----:R-:W-:Y:S05]  /*0120*/  CALL.REL.NOINC `($__internal_0_$__cuda_sm20_sqrt_rn_f32_slowpath) ;  /* 0x0000000000807944 */ /* 0x002fea0003c00000 */
[----:B------:R-:W-:Y:S01]  /*0130*/  MOV R4, R6 ;  /* 0x0000000600047202 */ /* 0x000fe20000000f00 */
[----:B------:R-:W-:Y:S06]  /*0140*/  BRA `(.L_x_4) ;  /* 0x0000000000107947 */ /* 0x000fec0003800000 */
.L_x_3:
[----:B-1----:R-:W-:Y:S01]  /*0150*/  FMUL.FTZ R7, R0, R5 ;  /* 0x0000000500077220 */ /* 0x002fe20000410000 */
[----:B------:R-:W-:-:S03]  /*0160*/  FMUL.FTZ R5, R5, 0.5 ;  /* 0x3f00000005057820 */ /* 0x000fc60000410000 */
[----:B------:R-:W-:-:S04]  /*0170*/  FFMA R4, -R7, R7, R0 ;  /* 0x0000000707047223 */ /* 0x000fc80000000100 */
[----:B------:R-:W-:-:S07]  /*0180*/  FFMA R4, R4, R5, R7 ;  /* 0x0000000504047223 */ /* 0x000fce0000000007 */
.L_x_4:
[----:B------:R-:W-:Y:S05]  /*0190*/  BSYNC.RECONVERGENT B0 ;  /* 0x0000000000007941 */ /* 0x000fea0003800200 */
.L_x_2:
[C---:B------:R-:W-:Y:S01]  /*01a0*/  FMUL R5, |R0|.reuse, 16777216 ;  /* 0x4b80000000057820 */ /* 0x040fe20000400200 */
[C---:B------:R-:W-:Y:S01]  /*01b0*/  FSETP.GEU.AND P0, PT, |R0|.reuse, 1.175494350822287508e-38, PT ;  /* 0x008000000000780b */ /* 0x040fe20003f0e200 */
[C---:B------:R-:W-:Y:S01]  /*01c0*/  FADD R13, R0.reuse, R0 ;  /* 0x00000000000d7221 */ /* 0x040fe20000000000 */
[----:B------:R-:W-:Y:S02]  /*01d0*/  FSETP.GEU.AND P1, PT, R0, RZ, PT ;  /* 0x000000ff0000720b */ /* 0x000fe40003f2e000 */
[-C--:B------:R-:W-:Y:S02]  /*01e0*/  FSEL R6, R5, |R0|.reuse, !P0 ;  /* 0x4000000005067208 */ /* 0x080fe40004000000 */
[----:B------:R-:W-:Y:S02]  /*01f0*/  FSETP.NEU.AND P2, PT, R13, R0, PT ;  /* 0x000000000d00720b */ /* 0x000fe40003f4d000 */
[----:B------:R-:W0:Y:S05]  /*0200*/  MUFU.LG2 R5, R6 ;  /* 0x0000000600057308 */ /* 0x000e2a0000000c00 */
[----:B0-----:R-:W-:-:S04]  /*0210*/  @!P0 FADD R5, R5, -24 ;  /* 0xc1c0000005058421 */ /* 0x001fc80000000000 */
[----:B------:R-:W-:Y:S01]  /*0220*/  FMUL R8, R5, -0.3333333432674407959 ;  /* 0xbeaaaaab05087820 */ /* 0x000fe20000400000 */
[----:B------:R-:W-:-:S03]  /*0230*/  FMUL R5, R0, 16777216 ;  /* 0x4b80000000057820 */ /* 0x000fc60000400000 */
[----:B------:R-:W0:Y:S02]  /*0240*/  MUFU.EX2 R9, R8 ;  /* 0x0000000800097308 */ /* 0x000e240000000800 */
[----:B------:R-:W-:-:S06]  /*0250*/  FSEL R5, R5, R0, !P0 ;  /* 0x0000000005057208 */ /* 0x000fcc0004000000 */
[----:B------:R-:W1:Y:S01]  /*0260*/  MUFU.RSQ R7, R5 ;  /* 0x0000000500077308 */ /* 0x000e620000001400 */
[CC--:B0-----:R-:W-:Y:S01]  /*0270*/  FMUL R10, R9.reuse, R9.reuse ;  /* 0x00000009090a7220 */ /* 0x0c1fe20000400000 */
[----:B------:R-:W-:Y:S01]  /*0280*/  FMUL R11, |R0|, -R9 ;  /* 0x80000009000b7220 */ /* 0x000fe20000400200 */
[----:B------:R-:W-:-:S03]  /*0290*/  FMUL R6, R9, 0.3333333432674407959 ;  /* 0x3eaaaaab09067820 */ /* 0x000fc60000400000 */
[----:B------:R-:W-:Y:S01]  /*02a0*/  FFMA R10, R10, R11, 1 ;  /* 0x3f8000000a0a7423 */ /* 0x000fe2000000000b */
[----:B-1----:R-:W-:-:S03]  /*02b0*/  @!P0 FMUL R7, R7, 4096 ;  /* 0x4580000007078820 */ /* 0x002fc60000400000 */
[----:B------:R-:W-:Y:S01]  /*02c0*/  FFMA R6, R10, R6, R9 ;  /* 0x000000060a067223 */ /* 0x000fe20000000009 */
[----:B------:R-:W-:-:S04]  /*02d0*/  FADD R4, R7, R4 ;  /* 0x0000000407047221 */ /* 0x000fc80000000000 */
[----:B------:R-:W-:Y:S02]  /*02e0*/  FSEL R9, -R6, R6, !P1 ;  /* 0x0000000606097208 */ /* 0x000fe40004800100 */
[----:B------:R-:W-:-:S05]  /*02f0*/  @!P2 LOP3.LUT R9, R13, 0x7f800000, RZ, 0x3c, !PT ;  /* 0x7f8000000d09a812 */ /* 0x000fca00078e3cff */
[----:B------:R-:W-:-:S05]  /*0300*/  FADD R9, R4, R9 ;  /* 0x0000000904097221 */ /* 0x000fca0000000000 */
[----:B------:R-:W-:Y:S01]  /*0310*/  STG.E desc[UR4][R2.64], R9 ;  /* 0x0000000902007986 */ /* 0x000fe2000c101904 */
[----:B------:R-:W-:Y:S05]  /*0320*/  EXIT ;  /* 0x000000000000794d */ /* 0x000fea0003800000 */
        .weak           $__internal_0_$__cuda_sm20_sqrt_rn_f32_slowpath
        .type           $__internal_0_$__cuda_sm20_sqrt_rn_f32_slowpath,@function
        .size           $__internal_0_$__cuda_sm20_sqrt_rn_f32_slowpath,(.L_x_23 - $__internal_0_$__cuda_sm20_sqrt_rn_f32_slowpath)
$__internal_0_$__cuda_sm20_sqrt_rn_f32_slowpath:
[----:B------:R-:W-:-:S13]  /*0330*/  LOP3.LUT P0, RZ, R0, 0x7fffffff, RZ, 0xc0, !PT ;  /* 0x7fffffff00ff7812 */ /* 0x000fda000780c0ff */
[----:B------:R-:W-:Y:S01]  /*0340*/  @!P0 MOV R4, R0 ;  /* 0x0000000000048202 */ /* 0x000fe20000000f00 */
[----:B------:R-:W-:Y:S06]  /*0350*/  @!P0 BRA `(.L_x_5) ;  /* 0x0000000000408947 */ /* 0x000fec0003800000 */
[----:B------:R-:W-:-:S13]  /*0360*/  FSETP.GEU.FTZ.AND P0, PT, R0, RZ, PT ;  /* 0x000000ff0000720b */ /* 0x000fda0003f1e000 */
[----:B------:R-:W-:Y:S01]  /*0370*/  @!P0 MOV R4, 0x7fffffff ;  /* 0x7fffffff00048802 */ /* 0x000fe20000000f00 */
[----:B------:R-:W-:Y:S06]  /*0380*/  @!P0 BRA `(.L_x_5) ;  /* 0x0000000000348947 */ /* 0x000fec0003800000 */
[----:B------:R-:W-:-:S13]  /*0390*/  FSETP.GTU.FTZ.AND P0, PT, |R0|, +INF , PT ;  /* 0x7f8000000000780b */ /* 0x000fda0003f1c200 */
[----:B------:R-:W-:Y:S01]  /*03a0*/  @P0 FADD.FTZ R4, R0, 1 ;  /* 0x3f80000000040421 */ /* 0x000fe20000010000 */
[----:B------:R-:W-:Y:S06]  /*03b0*/  @P0 BRA `(.L_x_5) ;  /* 0x0000000000280947 */ /* 0x000fec0003800000 */
[----:B------:R-:W-:-:S13]  /*03c0*/  FSETP.NEU.FTZ.AND P0, PT, |R0|, +INF , PT ;  /* 0x7f8000000000780b */ /* 0x000fda0003f1d200 */
[----:B------:R-:W-:-:S04]  /*03d0*/  @P0 FFMA R5, R0, 1.84467440737095516160e+19, RZ ;  /* 0x5f80000000050823 */ /* 0x000fc800000000ff */
[----:B------:R-:W0:Y:S02]  /*03e0*/  @P0 MUFU.RSQ R4, R5 ;  /* 0x0000000500040308 */ /* 0x000e240000001400 */
[----:B0-----:R-:W-:Y:S01]  /*03f0*/  @P0 FMUL.FTZ R6, R5, R4 ;  /* 0x0000000405060220 */ /* 0x001fe20000410000 */
[----:B------:R-:W-:Y:S01]  /*0400*/  @P0 FMUL.FTZ R8, R4, 0.5 ;  /* 0x3f00000004080820 */ /* 0x000fe20000410000 */
[----:B------:R-:W-:Y:S02]  /*0410*/  @!P0 MOV R4, R0 ;  /* 0x0000000000048202 */ /* 0x000fe40000000f00 */
[----:B------:R-:W-:-:S04]  /*0420*/  @P0 FADD.FTZ R7, -R6, -RZ ;  /* 0x800000ff06070221 */ /* 0x000fc80000010100 */
[----:B------:R-:W-:-:S04]  /*0430*/  @P0 FFMA R7, R6, R7, R5 ;  /* 0x0000000706070223 */ /* 0x000fc80000000005 */
[----:B------:R-:W-:-:S04]  /*0440*/  @P0 FFMA R7, R7, R8, R6 ;  /* 0x0000000807070223 */ /* 0x000fc80000000006 */
[----:B------:R-:W-:-:S07]  /*0450*/  @P0 FMUL.FTZ R4, R7, 2.3283064365386962891e-10 ;  /* 0x2f80000007040820 */ /* 0x000fce0000410000 */
.L_x_5:
[----:B------:R-:W-:Y:S01]  /*0460*/  HFMA2 R5, -RZ, RZ, 0, 0 ;  /* 0x00000000ff057431 */ /* 0x000fe200000001ff */
[----:B------:R-:W-:Y:S02]  /*0470*/  MOV R6, R4 ;  /* 0x0000000400067202 */ /* 0x000fe40000000f00 */
[----:B------:R-:W-:-:S04]  /*0480*/  MOV R4, R9 ;  /* 0x0000000900047202 */ /* 0x000fc80000000f00 */
[----:B------:R-:W-:Y:S05]  /*0490*/  RET.REL.NODEC R4 `(_Z17specialFuncKernelPfi) ;  /* 0xfffffff804d87950 */ /* 0x000fea0003c3ffff */
.L_x_6:
        /* <DEDUP_REMOVED lines=14> */
.L_x_23:


//--------------------- .text._Z15floatCalcKernelPfi --------------------------
	.section	.text._Z15floatCalcKernelPfi,"ax",@progbits
	.align	128
        .global         _Z15floatCalcKernelPfi
        .type           _Z15floatCalcKernelPfi,@function
        .size           _Z15floatCalcKernelPfi,(.L_x_27 - _Z15floatCalcKernelPfi)
        .other          _Z15floatCalcKernelPfi,@"STO_CUDA_ENTRY STV_DEFAULT"
_Z15floatCalcKernelPfi:
.text._Z15floatCalcKernelPfi:
        /* <DEDUP_REMOVED lines=13> */
[C---:B--2---:R-:W-:Y:S01]  /*00d0*/  FMUL R0, R4.reuse, 0.63661974668502807617 ;  /* 0x3f22f98304007820 */ /* 0x044fe20000400000 */
[----:B------:R-:W-:-:S04]  /*00e0*/  FSETP.GE.AND P0, PT, |R4|, 105615, PT ;  /* 0x47ce47800400780b */ /* 0x000fc80003f06200 */
[----:B------:R-:W-:Y:S01]  /*00f0*/  P2R R19, PR, RZ, 0x1 ;  /* 0x00000001ff137803 */ /* 0x000fe20000000000 */
[----:B------:R-:W0:Y:S02]  /*0100*/  F2I.NTZ R0, R0 ;  /* 0x0000000000007305 */ /* 0x000e240000203100 */
[----:B0-----:R-:W-:-:S05]  /*0110*/  I2FP.F32.S32 R5, R0 ;  /* 0x0000000000057245 */ /* 0x001fca0000201400 */
[----:B------:R-:W-:-:S04]  /*0120*/  FFMA R6, R5, -1.5707962512969970703, R4 ;  /* 0xbfc90fda05067823 */ /* 0x000fc80000000004 */
[----:B------:R-:W-:-:S04]  /*0130*/  FFMA R6, R5, -7.5497894158615963534e-08, R6 ;  /* 0xb3a2216805067823 */ /* 0x000fc80000000006 */
[----:B------:R-:W-:Y:S01]  /*0140*/  FFMA R6, R5, -5.3903029534742383927e-15, R6 ;  /* 0xa7c234c505067823 */ /* 0x000fe20000000006 */
[----:B------:R-:W-:-:S03]  /*0150*/  IMAD.MOV.U32 R5, RZ, RZ, R0 ;  /* 0x000000ffff057224 */ /* 0x000fc600078e0000 */
[----:B------:R-:W-:Y:S01]  /*0160*/  IMAD.MOV.U32 R8, RZ, RZ, R6 ;  /* 0x000000ffff087224 */ /* 0x000fe200078e0006 */
[----:B------:R-:W-:Y:S06]  /*0170*/  @!P0 BRA `(.L_x_8) ;  /* 0x0000000400808947 */ /* 0x000fec0003800000 */
[----:B------:R-:W-:-:S13]  /*0180*/  FSETP.NEU.AND P0, PT, |R4|, +INF , PT ;  /* 0x7f8000000400780b */ /* 0x000fda0003f0d200 */
[----:B------:R-:W-:Y:S01]  /*0190*/  @!P0 FMUL R8, RZ, R4 ;  /* 0x00000004ff088220 */ /* 0x000fe20000400000 */
[----:B------:R-:W-:Y:S01]  /*01a0*/  @!P0 IMAD.MOV.U32 R0, RZ, RZ, RZ ;  /* 0x000000ffff008224 */ /* 0x000fe200078e00ff */
[----:B------:R-:W-:Y:S06]  /*01b0*/  @!P0 BRA `(.L_x_8) ;  /* 0x0000000400708947 */ /* 0x000fec0003800000 */
[----:B------:R-:W-:Y:S02]  /*01c0*/  IMAD.SHL.U32 R7, R4, 0x100, RZ ;  /* 0x0000010004077824 */ /* 0x000fe400078e00ff */
[----:B------:R-:W-:Y:S02]  /*01d0*/  HFMA2 R0, -RZ, RZ, 0, 0 ;  /* 0x00000000ff007431 */ /* 0x000fe400000001ff */
[----:B------:R-:W-:Y:S01]  /*01e0*/  IMAD.MOV.U32 R13, RZ, RZ, RZ ;  /* 0x000000ffff0d7224 */ /* 0x000fe200078e00ff */
[----:B------:R-:W0:Y:S01]  /*01f0*/  LDCU.64 UR8, c[0x4][URZ] ;  /* 0x01000000ff0877ac */ /* 0x000e220008000a00 */
[----:B------:R-:W-:Y:S01]  /*0200*/  LOP3.LUT R12, R7, 0x80000000, RZ, 0xfc, !PT ;  /* 0x80000000070c7812 */ /* 0x000fe200078efcff */
[----:B------:R-:W-:Y:S01]  /*0210*/  UMOV UR5, URZ ;  /* 0x000000ff00057c82 */ /* 0x000fe20008000000 */
[----:B------:R-:W-:-:S05]  /*0220*/  UMOV UR4, URZ ;  /* 0x000000ff00047c82 */ /* 0x000fca0008000000 */
.L_x_9:
[----:B0-----:R-:W-:Y:S02]  /*0230*/  IMAD.U32 R10, RZ, RZ, UR8 ;  /* 0x00000008ff0a7e24 */ /* 0x001fe4000f8e00ff */
[----:B------:R-:W-:-:S05]  /*0240*/  IMAD.U32 R11, RZ, RZ, UR9 ;  /* 0x00000009ff0b7e24 */ /* 0x000fca000f8e00ff */
[----:B------:R-:W2:Y:S01]  /*0250*/  LDG.E.CONSTANT R9, desc[UR6][R10.64] ;  /* 0x000000060a097981 */ /* 0x000ea2000c1e9900 */
[----:B------:R-:W-:Y:S01]  /*0260*/  UIADD3 UR4, UPT, UPT, UR4, 0x1, URZ ;  /* 0x0000000104047890 */ /* 0x000fe2000fffe0ff */
[C---:B------:R-:W-:Y:S01]  /*0270*/  ISETP.EQ.AND P0, PT, R13.reuse, RZ, PT ;  /* 0x000000ff0d00720c */ /* 0x040fe20003f02270 */
[----:B------:R-:W-:Y:S01]  /*0280*/  UIADD3 UR8, UP1, UPT, UR8, 0x4, URZ ;  /* 0x0000000408087890 */ /* 0x000fe2000ff3e0ff */
[C---:B------:R-:W-:Y:S01]  /*0290*/  ISETP.EQ.AND P1, PT, R13.reuse, 0x4, PT ;  /* 0x000000040d00780c */ /* 0x040fe20003f22270 */
[----:B------:R-:W-:Y:S01]  /*02a0*/  UISETP.NE.AND UP0, UPT, UR4, 0x6, UPT ;  /* 0x000000060400788c */ /* 0x000fe2000bf05270 */
[C---:B------:R-:W-:Y:S01]  /*02b0*/  ISETP.EQ.AND P3, PT, R13.reuse, 0xc, PT ;  /* 0x0000000c0d00780c */ /* 0x040fe20003f62270 */
[----:B------:R-:W-:Y:S01]  /*02c0*/  UIADD3.X UR9, UPT, UPT, URZ, UR9, URZ, UP1, !UPT ;  /* 0x00000009ff097290 */ /* 0x000fe20008ffe4ff */
[C---:B------:R-:W-:Y:S02]  /*02d0*/  ISETP.EQ.AND P4, PT, R13.reuse, 0x10, PT ;  /* 0x000000100d00780c */ /* 0x040fe40003f82270 */
[----:B------:R-:W-:Y:S01]  /*02e0*/  ISETP.EQ.AND P5, PT, R13, 0x14, PT ;  /* 0x000000140d00780c */ /* 0x000fe20003fa2270 */
[----:B--2---:R-:W-:-:S03]  /*02f0*/  IMAD.WIDE.U32 R8, R9, R12, RZ ;  /* 0x0000000c09087225 */ /* 0x004fc600078e00ff */
[----:B------:R-:W-:-:S04]  /*0300*/  IADD3 R8, P2, PT, R8, R0, RZ ;  /* 0x0000000008087210 */ /* 0x000fc80007f5e0ff */
[----:B------:R-:W-:Y:S01]  /*0310*/  IADD3.X R0, PT, PT, R9, UR5, RZ, P2, !PT ;  /* 0x0000000509007c10 */ /* 0x000fe200097fe4ff */
[--C-:B------:R-:W-:Y:S01]  /*0320*/  @P0 IMAD.MOV.U32 R7, RZ, RZ, R8.reuse ;  /* 0x000000ffff070224 */ /* 0x100fe200078e0008 */
[C---:B------:R-:W-:Y:S01]  /*0330*/  ISETP.EQ.AND P2, PT, R13.reuse, 0x8, PT ;  /* 0x000000080d00780c */ /* 0x040fe20003f42270 */
[--C-:B------:R-:W-:Y:S01]  /*0340*/  @P3 IMAD.MOV.U32 R16, RZ, RZ, R8.reuse ;  /* 0x000000ffff103224 */ /* 0x100fe200078e0008 */
[----:B------:R-:W-:Y:S01]  /*0350*/  @P1 MOV R14, R8 ;  /* 0x00000008000e1202 */ /* 0x000fe20000000f00 */
[--C-:B------:R-:W-:Y:S01]  /*0360*/  @P4 IMAD.MOV.U32 R17, RZ, RZ, R8.reuse ;  /* 0x000000ffff114224 */ /* 0x100fe200078e0008 */
[----:B------:R-:W-:Y:S01]  /*0370*/  IADD3 R13, PT, PT, R13, 0x4, RZ ;  /* 0x000000040d0d7810 */ /* 0x000fe20007ffe0ff */
[----:B------:R-:W-:-:S08]  /*0380*/  @P5 IMAD.MOV.U32 R18, RZ, RZ, R8 ;  /* 0x000000ffff125224 */ /* 0x000fd000078e0008 */
[----:B------:R-:W-:Y:S01]  /*0390*/  @P2 IMAD.MOV.U32 R15, RZ, RZ, R8 ;  /* 0x000000ffff0f2224 */ /* 0x000fe200078e0008 */
[----:B------:R-:W-:Y:S06]  /*03a0*/  BRA.U UP0, `(.L_x_9) ;  /* 0xfffffffd00a07547 */ /* 0x000fec000b83ffff */
[----:B------:R-:W-:Y:S01]  /*03b0*/  SHF.R.U32.HI R8, RZ, 0x17, R4 ;  /* 0x00000017ff087819 */ /* 0x000fe20000011604 */
[----:B------:R-:W-:Y:S03]  /*03c0*/  BSSY.RECONVERGENT B1, `(.L_x_10) ;  /* 0x0000029000017945 */ /* 0x000fe60003800200 */
[C---:B------:R-:W-:Y:S02]  /*03d0*/  LOP3.LUT R9, R8.reuse, 0xe0, RZ, 0xc0, !PT ;  /* 0x000000e008097812 */ /* 0x040fe400078ec0ff */
[----:B------:R-:W-:-:S03]  /*03e0*/  LOP3.LUT P6, RZ, R8, 0x1f, RZ, 0xc0, !PT ;  /* 0x0000001f08ff7812 */ /* 0x000fc600078cc0ff */
[----:B------:R-:W-:-:S05]  /*03f0*/  VIADD R9, R9, 0xffffff80 ;  /* 0xffffff8009097836 */ /* 0x000fca0000000000 */
[----:B------:R-:W-:-:S05]  /*0400*/  SHF.R.U32.HI R9, RZ, 0x5, R9 ;  /* 0x00000005ff097819 */ /* 0x000fca0000011609 */
[----:B------:R-:W-:-:S05]  /*0410*/  IMAD.U32 R13, R9, -0x4, RZ ;  /* 0xfffffffc090d7824 */ /* 0x000fca00078e00ff */
[C---:B------:R-:W-:Y:S02]  /*0420*/  ISETP.EQ.AND P3, PT, R13.reuse, -0x18, PT ;  /* 0xffffffe80d00780c */ /* 0x040fe40003f62270 */
[C---:B------:R-:W-:Y:S02]  /*0430*/  ISETP.EQ.AND P4, PT, R13.reuse, -0x14, PT ;  /* 0xffffffec0d00780c */ /* 0x040fe40003f82270 */
[C---:B------:R-:W-:Y:S02]  /*0440*/  ISETP.EQ.AND P0, PT, R13.reuse, -0x10, PT ;  /* 0xfffffff00d00780c */ /* 0x040fe40003f02270 */
[C---:B------:R-:W-:Y:S02]  /*0450*/  ISETP.EQ.AND P1, PT, R13.reuse, -0xc, PT ;  /* 0xfffffff40d00780c */ /* 0x040fe40003f22270 */
[C---:B------:R-:W-:Y:S02]  /*0460*/  ISETP.EQ.AND P2, PT, R13.reuse, -0x8, PT ;  /* 0xfffffff80d00780c */ /* 0x040fe40003f42270 */
[----:B------:R-:W-:-:S03]  /*0470*/  ISETP.EQ.AND P5, PT, R13, 0x4, PT ;  /* 0x000000040d00780c */ /* 0x000fc60003fa2270 */
[----:B------:R-:W-:Y:S01]  /*0480*/  @P3 IMAD.MOV.U32 R10, RZ, RZ, R7 ;  /* 0x000000ffff0a3224 */ /* 0x000fe200078e0007 */
[C---:B------:R-:W-:Y:S01]  /*0490*/  ISETP.EQ.AND P3, PT, R13.reuse, -0x4, PT ;  /* 0xfffffffc0d00780c */ /* 0x040fe20003f62270 */
[--C-:B------:R-:W-:Y:S01]  /*04a0*/  @P4 IMAD.MOV.U32 R10, RZ, RZ, R14.reuse ;  /* 0x000000ffff0a4224 */ /* 0x100fe200078e000e */
[----:B------:R-:W-:Y:S01]  /*04b0*/  @P4 MOV R9, R7 ;  /* 0x0000000700094202 */ /* 0x000fe20000000f00 */
[----:B------:R-:W-:Y:S01]  /*04c0*/  @P0 IMAD.MOV.U32 R9, RZ, RZ, R14 ;  /* 0x000000ffff090224 */ /* 0x000fe200078e000e */
[----:B------:R-:W-:Y:S01]  /*04d0*/  ISETP.EQ.AND P4, PT, R13, RZ, PT ;  /* 0x000000ff0d00720c */ /* 0x000fe20003f82270 */
[----:B------:R-:W-:Y:S01]  /*04e0*/  @P0 IMAD.MOV.U32 R10, RZ, RZ, R15 ;  /* 0x000000ffff0a0224 */ /* 0x000fe200078e000f */
[----:B------:R-:W-:Y:S01]  /*04f0*/  @P1 MOV R9, R15 ;  /* 0x0000000f00091202 */ /* 0x000fe20000000f00 */
[--C-:B------:R-:W-:Y:S02]  /*0500*/  @P2 IMAD.MOV.U32 R9, RZ, RZ, R16.reuse ;  /* 0x000000ffff092224 */ /* 0x100fe400078e0010 */
[----:B------:R-:W-:-:S02]  /*0510*/  @P1 IMAD.MOV.U32 R10, RZ, RZ, R16 ;  /* 0x000000ffff0a1224 */ /* 0x000fc400078e0010 */
[----:B------:R-:W-:Y:S02]  /*0520*/  @P2 IMAD.MOV.U32 R10, RZ, RZ, R17 ;  /* 0x000000ffff0a2224 */ /* 0x000fe400078e0011 */
[----:B------:R-:W-:Y:S01]  /*0530*/  @P3 MOV R9, R17 ;  /* 0x0000001100093202 */ /* 0x000fe20000000f00 */
[----:B------:R-:W-:-:S03]  /*0540*/  @P3 IMAD.MOV.U32 R10, RZ, RZ, R18 ;  /* 0x000000ffff0a3224 */ /* 0x000fc600078e0012 */
[----:B------:R-:W-:Y:S01]  /*0550*/  @P4 IMAD.MOV.U32 R9, RZ, RZ, R18 ;  /* 0x000000ffff094224 */ /* 0x000fe200078e0012 */
[----:B------:R-:W-:Y:S01]  /*0560*/  @P5 MOV R9, R0 ;  /* 0x0000000000095202 */ /* 0x000fe20000000f00 */
[----:B------:R-:W-:-:S04]  /*0570*/  @P4 IMAD.MOV.U32 R10, RZ, RZ, R0 ;  /* 0x000000ffff0a4224 */ /* 0x000fc800078e0000 */
[----:B------:R-:W-:Y:S01]  /*0580*/  IMAD.MOV.U32 R11, RZ, RZ, R9 ;  /* 0x000000ffff0b7224 */ /* 0x000fe200078e0009 */
[----:B------:R-:W-:Y:S06]  /*0590*/  @!P6 BRA `(.L_x_11) ;  /* 0x00000000002ce947 */ /* 0x000fec0003800000 */
[----:B------:R-:W-:Y:S01]  /*05a0*/  @P0 IMAD.MOV.U32 R12, RZ, RZ, R7 ;  /* 0x000000ffff0c0224 */ /* 0x000fe200078e0007 */
[----:B------:R-:W-:Y:S01]  /*05b0*/  ISETP.EQ.AND P0, PT, R13, 0x8, PT ;  /* 0x000000080d00780c */ /* 0x000fe20003f02270 */
[----:B------:R-:W-:Y:S01]  /*05c0*/  @P1 IMAD.MOV.U32 R12, RZ, RZ, R14 ;  /* 0x000000ffff0c1224 */ /* 0x000fe200078e000e */
[----:B------:R-:W-:Y:S01]  /*05d0*/  @P2 MOV R12, R15 ;  /* 0x0000000f000c2202 */ /* 0x000fe20000000f00 */
[----:B------:R-:W-:Y:S01]  /*05e0*/  @P3 IMAD.MOV.U32 R12, RZ, RZ, R16 ;  /* 0x000000ffff0c3224 */ /* 0x000fe200078e0010 */
[----:B------:R-:W-:Y:S01]  /*05f0*/  LOP3.LUT R9, R8, 0x1f, RZ, 0xc0, !PT ;  /* 0x0000001f08097812 */ /* 0x000fe200078ec0ff */
[----:B------:R-:W-:Y:S02]  /*0600*/  @P4 IMAD.MOV.U32 R12, RZ, RZ, R17 ;  /* 0x000000ffff0c4224 */ /* 0x000fe400078e0011 */
[----:B------:R-:W-:Y:S01]  /*0610*/  @P5 IMAD.MOV.U32 R12, RZ, RZ, R18 ;  /* 0x000000ffff0c5224 */ /* 0x000fe200078e0012 */
[----:B------:R-:W-:-:S05]  /*0620*/  SHF.L.W.U32.HI R10, R11, R9, R10 ;  /* 0x000000090b0a7219 */ /* 0x000fca0000010e0a */
[----:B------:R-:W-:-:S04]  /*0630*/  @P0 MOV R12, R0 ;  /* 0x00000000000c0202 */ /* 0x000fc80000000f00 */
[----:B------:R-:W-:-:S07]  /*0640*/  SHF.L.W.U32.HI R11, R12, R9, R11 ;  /* 0x000000090c0b7219 */ /* 0x000fce0000010e0b */
.L_x_11:
[----:B------:R-:W-:Y:S05]  /*0650*/  BSYNC.RECONVERGENT B1 ;  /* 0x0000000000017941 */ /* 0x000fea0003800200 */
.L_x_10:
[C---:B------:R-:W-:Y:S01]  /*0660*/  SHF.L.W.U32.HI R21, R11.reuse, 0x2, R10 ;  /* 0x000000020b157819 */ /* 0x040fe20000010e0a */
[----:B------:R-:W-:Y:S01]  /*0670*/  IMAD.SHL.U32 R8, R11, 0x4, RZ ;  /* 0x000000040b087824 */ /* 0x000fe200078e00ff */
[----:B------:R-:W-:Y:S01]  /*0680*/  UMOV UR4, 0x54442d19 ;  /* 0x54442d1900047882 */ /* 0x000fe20000000000 */
[----:B------:R-:W-:Y:S01]  /*0690*/  UMOV UR5, 0x3bf921fb ;  /* 0x3bf921fb00057882 */ /* 0x000fe20000000000 */
[----:B------:R-:W-:Y:S02]  /*06a0*/  SHF.R.S32.HI R0, RZ, 0x1f, R21 ;  /* 0x0000001fff007819 */ /* 0x000fe40000011415 */
[----:B------:R-:W-:Y:S02]  /*06b0*/  ISETP.GE.AND P0, PT, R4, RZ, PT ;  /* 0x000000ff0400720c */ /* 0x000fe40003f06270 */
[C---:B------:R-:W-:Y:S02]  /*06c0*/  LOP3.LUT R8, R0.reuse, R8, RZ, 0x3c, !PT ;  /* 0x0000000800087212 */ /* 0x040fe400078e3cff */
[----:B------:R-:W-:-:S02]  /*06d0*/  LOP3.LUT R9, R0, R21, RZ, 0x3c, !PT ;  /* 0x0000001500097212 */ /* 0x000fc400078e3cff */
[----:B------:R-:W-:Y:S02]  /*06e0*/  SHF.R.U32.HI R0, RZ, 0x1e, R10 ;  /* 0x0000001eff007819 */ /* 0x000fe4000001160a */
[C---:B------:R-:W-:Y:S02]  /*06f0*/  LOP3.LUT R10, R21.reuse, R4, RZ, 0x3c, !PT ;  /* 0x00000004150a7212 */ /* 0x040fe400078e3cff */
[----:B------:R-:W0:Y:S01]  /*0700*/  I2F.F64.S64 R8, R8 ;  /* 0x0000000800087312 */ /* 0x000e220000301c00 */
[----:B------:R-:W-:Y:S02]  /*0710*/  LEA.HI R0, R21, R0, RZ, 0x1 ;  /* 0x0000000015007211 */ /* 0x000fe400078f08ff */
[----:B------:R-:W-:-:S03]  /*0720*/  ISETP.GE.AND P1, PT, R10, RZ, PT ;  /* 0x000000ff0a00720c */ /* 0x000fc60003f26270 */
[----:B------:R-:W-:-:S04]  /*0730*/  IMAD.MOV R10, RZ, RZ, -R0 ;  /* 0x000000ffff0a7224 */ /* 0x000fc800078e0a00 */
[----:B------:R-:W-:Y:S01]  /*0740*/  @!P0 IMAD.MOV.U32 R0, RZ, RZ, R10 ;  /* 0x000000ffff008224 */ /* 0x000fe200078e000a */
[----:B0-----:R-:W-:-:S10]  /*0750*/  DMUL R12, R8, UR4 ;  /* 0x00000004080c7c28 */ /* 0x001fd40008000000 */
[----:B------:R-:W0:Y:S02]  /*0760*/  F2F.F32.F64 R12, R12 ;  /* 0x0000000c000c7310 */ /* 0x000e240000301000 */
[----:B0-----:R-:W-:-:S07]  /*0770*/  FSEL R8, -R12, R12, !P1 ;  /* 0x0000000c0c087208 */ /* 0x001fce0004800100 */
.L_x_8:
[----:B------:R-:W-:Y:S05]  /*0780*/  BSYNC.RECONVERGENT B0 ;  /* 0x0000000000007941 */ /* 0x000fea0003800200 */
.L_x_7:
[----:B------:R-:W-:Y:S01]  /*0790*/  MOV R9, 0x37cbac00 ;  /* 0x37cbac0000097802 */ /* 0x000fe20000000f00 */
[----:B------:R-:W-:Y:S01]  /*07a0*/  FMUL R10, R8, R8 ;  /* 0x00000008080a7220 */ /* 0x000fe20000400000 */
[----:B------:R-:W-:Y:S01]  /*07b0*/  LOP3.LUT R12, R0, 0x1, RZ, 0xc0, !PT ;  /* 0x00000001000c7812 */ /* 0x000fe200078ec0ff */
[----:B------:R-:W-:Y:S01]  /*07c0*/  IMAD.MOV.U32 R13, RZ, RZ, 0x3d2aaabb ;  /* 0x3d2aaabbff0d7424 */ /* 0x000fe200078e00ff */
[----:B------:R-:W-:Y:S01]  /*07d0*/  ISETP.NE.AND P2, PT, R19, RZ, PT ;  /* 0x000000ff1300720c */ /* 0x000fe20003f45270 */
[----:B------:R-:W-:Y:S01]  /*07e0*/  FFMA R11, R10, R9, -0.0013887860113754868507 ;  /* 0xbab607ed0a0b7423 */ /* 0x000fe20000000009 */
[----:B------:R-:W-:Y:S01]  /*07f0*/  ISETP.NE.U32.AND P0, PT, R12, 0x1, PT ;  /* 0x000000010c00780c */ /* 0x000fe20003f05070 */
[----:B------:R-:W-:Y:S01]  /*0800*/  IMAD.MOV.U32 R12, RZ, RZ, 0x3effffff ;  /* 0x3effffffff0c7424 */ /* 0x000fe200078e00ff */
[----:B------:R-:W-:Y:S01]  /*0810*/  LOP3.LUT P1, RZ, R0, 0x2, RZ, 0xc0, !PT ;  /* 0x0000000200ff7812 */ /* 0x000fe2000782c0ff */
[----:B------:R-:W-:Y:S01]  /*0820*/  BSSY.RECONVERGENT B0, `(.L_x_12) ;  /* 0x0000069000007945 */ /* 0x000fe20003800200 */
[----:B------:R-:W-:-:S02]  /*0830*/  FSEL R11, R11, -0.00019574658654164522886, !P0 ;  /* 0xb94d41530b0b7808 */ /* 0x000fc40004000000 */
[----:B------:R-:W-:Y:S02]  /*0840*/  FSEL R13, R13, 0.0083327032625675201416, !P0 ;  /* 0x3c0885e40d0d7808 */ /* 0x000fe40004000000 */
[----:B------:R-:W-:Y:S02]  /*0850*/  FSEL R0, R8, 1, P0 ;  /* 0x3f80000008007808 */ /* 0x000fe40000000000 */
[----:B------:R-:W-:Y:S01]  /*0860*/  FSEL R8, -R12, -0.16666662693023681641, !P0 ;  /* 0xbe2aaaa80c087808 */ /* 0x000fe20004000100 */
[C---:B------:R-:W-:Y:S02]  /*0870*/  FFMA R13, R10.reuse, R11, R13 ;  /* 0x0000000b0a0d7223 */ /* 0x040fe4000000000d */
[C---:B------:R-:W-:Y:S02]  /*0880*/  FFMA R11, R10.reuse, R0, RZ ;  /* 0x000000000a0b7223 */ /* 0x040fe400000000ff */
[----:B------:R-:W-:-:S04]  /*0890*/  FFMA R8, R10, R13, R8 ;  /* 0x0000000d0a087223 */ /* 0x000fc80000000008 */
[----:B------:R-:W-:-:S04]  /*08a0*/  FFMA R8, R11, R8, R0 ;  /* 0x000000080b087223 */ /* 0x000fc80000000000 */
[----:B------:R-:W-:Y:S01]  /*08b0*/  @P1 FADD R8, RZ, -R8 ;  /* 0x80000008ff081221 */ /* 0x000fe20000000000 */
[----:B------:R-:W-:Y:S06]  /*08c0*/  @!P2 BRA `(.L_x_13) ;  /* 0x000000040078a947 */ /* 0x000fec0003800000 */
[----:B------:R-:W-:-:S13]  /*08d0*/  FSETP.NEU.AND P0, PT, |R4|, +INF , PT ;  /* 0x7f8000000400780b */ /* 0x000fda0003f0d200 */
[----:B------:R-:W-:Y:S01]  /*08e0*/  @!P0 FMUL R6, RZ, R4 ;  /* 0x00000004ff068220 */ /* 0x000fe20000400000 */
[----:B------:R-:W-:Y:S01]  /*08f0*/  @!P0 IMAD.MOV.U32 R5, RZ, RZ, RZ ;  /* 0x000000ffff058224 */ /* 0x000fe200078e00ff */
[----:B------:R-:W-:Y:S06]  /*0900*/  @!P0 BRA `(.L_x_13) ;  /* 0x0000000400688947 */ /* 0x000fec0003800000 */
[----:B------:R-:W-:Y:S01]  /*0910*/  SHF.L.U32 R5, R4, 0x8, RZ ;  /* 0x0000000804057819 */ /* 0x000fe200000006ff */
[----:B------:R-:W-:Y:S01]  /*0920*/  IMAD.MOV.U32 R0, RZ, RZ, RZ ;  /* 0x000000ffff007224 */ /* 0x000fe200078e00ff */
[----:B------:R-:W0:Y:S01]  /*0930*/  LDCU.64 UR8, c[0x4][URZ] ;  /* 0x01000000ff0877ac */ /* 0x000e220008000a00 */
[----:B------:R-:W-:Y:S01]  /*0940*/  IMAD.MOV.U32 R6, RZ, RZ, RZ ;  /* 0x000000ffff067224 */ /* 0x000fe200078e00ff */
[----:B------:R-:W-:Y:S01]  /*0950*/  LOP3.LUT R19, R5, 0x80000000, RZ, 0xfc, !PT ;  /* 0x8000000005137812 */ /* 0x000fe200078efcff */
[----:B------:R-:W-:Y:S01]  /*0960*/  UMOV UR5, URZ ;  /* 0x000000ff00057c82 */ /* 0x000fe20008000000 */
[----:B------:R-:W-:-:S05]  /*0970*/  UMOV UR4, URZ ;  /* 0x000000ff00047c82 */ /* 0x000fca0008000000 */
.L_x_14:
[----:B0-----:R-:W-:Y:S01]  /*0980*/  IMAD.U32 R12, RZ, RZ, UR8 ;  /* 0x00000008ff0c7e24 */ /* 0x001fe2000f8e00ff */
[----:B------:R-:W-:-:S05]  /*0990*/  MOV R13, UR9 ;  /* 0x00000009000d7c02 */ /* 0x000fca0008000f00 */
        /* <DEDUP_REMOVED lines=9> */
[----:B------:R-:W-:-:S02]  /*0a30*/  ISETP.EQ.AND P4, PT, R6, 0x10, PT ;  /* 0x000000100600780c */ /* 0x000fc40003f82270 */
[C---:B------:R-:W-:Y:S01]  /*0a40*/  ISETP.EQ.AND P5, PT, R6.reuse, 0x14, PT ;  /* 0x000000140600780c */ /* 0x040fe20003fa2270 */
[----:B------:R-:W-:Y:S02]  /*0a50*/  VIADD R6, R6, 0x4 ;  /* 0x0000000406067836 */ /* 0x000fe40000000000 */
[----:B--2---:R-:W-:-:S03]  /*0a60*/  IMAD.WIDE.U32 R10, R10, R19, RZ ;  /* 0x000000130a0a7225 */ /* 0x004fc600078e00ff */
[----:B------:R-:W-:-:S04]  /*0a70*/  IADD3 R5, P6, PT, R10, R0, RZ ;  /* 0x000000000a057210 */ /* 0x000fc80007fde0ff */
[----:B------:R-:W-:Y:S01]  /*0a80*/  IADD3.X R0, PT, PT, R11, UR5, RZ, P6, !PT ;  /* 0x000000050b007c10 */ /* 0x000fe2000b7fe4ff */
[--C-:B------:R-:W-:Y:S01]  /*0a90*/  @P0 IMAD.MOV.U32 R7, RZ, RZ, R5.reuse ;  /* 0x000000ffff070224 */ /* 0x100fe200078e0005 */
[----:B------:R-:W-:Y:S01]  /*0aa0*/  @P3 MOV R16, R5 ;  /* 0x0000000500103202 */ /* 0x000fe20000000f00 */
[--C-:B------:R-:W-:Y:S02]  /*0ab0*/  @P1 IMAD.MOV.U32 R14, RZ, RZ, R5.reuse ;  /* 0x000000ffff0e1224 */ /* 0x100fe400078e0005 */
[--C-:B------:R-:W-:Y:S02]  /*0ac0*/  @P2 IMAD.MOV.U32 R15, RZ, RZ, R5.reuse ;  /* 0x000000ffff0f2224 */ /* 0x100fe400078e0005 */
[--C-:B------:R-:W-:Y:S02]  /*0ad0*/  @P4 IMAD.MOV.U32 R17, RZ, RZ, R5.reuse ;  /* 0x000000ffff114224 */ /* 0x100fe400078e0005 */
[----:B------:R-:W-:Y:S01]  /*0ae0*/  @P5 IMAD.MOV.U32 R18, RZ, RZ, R5 ;  /* 0x000000ffff125224 */ /* 0x000fe200078e0005 */
[----:B------:R-:W-:Y:S06]  /*0af0*/  BRA.U UP0, `(.L_x_14) ;  /* 0xfffffffd00a07547 */ /* 0x000fec000b83ffff */
[----:B------:R-:W-:Y:S01]  /*0b00*/  SHF.R.U32.HI R10, RZ, 0x17, R4 ;  /* 0x00000017ff0a7819 */ /* 0x000fe20000011604 */
[----:B------:R-:W-:Y:S03]  /*0b10*/  BSSY.RECONVERGENT B1, `(.L_x_15) ;  /* 0x0000027000017945 */ /* 0x000fe60003800200 */
[C---:B------:R-:W-:Y:S02]  /*0b20*/  LOP3.LUT R5, R10.reuse, 0xe0, RZ, 0xc0, !PT ;  /* 0x000000e00a057812 */ /* 0x040fe400078ec0ff */
[----:B------:R-:W-:Y:S02]  /*0b30*/  LOP3.LUT P6, RZ, R10, 0x1f, RZ, 0xc0, !PT ;  /* 0x0000001f0aff7812 */ /* 0x000fe400078cc0ff */
[----:B------:R-:W-:-:S04]  /*0b40*/  IADD3 R5, PT, PT, R5, -0x80, RZ ;  /* 0xffffff8005057810 */ /* 0x000fc80007ffe0ff */
[----:B------:R-:W-:-:S05]  /*0b50*/  SHF.R.U32.HI R5, RZ, 0x5, R5 ;  /* 0x00000005ff057819 */ /* 0x000fca0000011605 */
[----:B------:R-:W-:-:S05]  /*0b60*/  IMAD.U32 R11, R5, -0x4, RZ ;  /* 0xfffffffc050b7824 */ /* 0x000fca00078e00ff */
[C---:B------:R-:W-:Y:S02]  /*0b70*/  ISETP.EQ.AND P3, PT, R11.reuse, -0x18, PT ;  /* 0xffffffe80b00780c */ /* 0x040fe40003f62270 */
[C---:B------:R-:W-:Y:S02]  /*0b80*/  ISETP.EQ.AND P4, PT, R11.reuse, -0x14, PT ;  /* 0xffffffec0b00780c */ /* 0x040fe40003f82270 */
[C---:B------:R-:W-:Y:S02]  /*0b90*/  ISETP.EQ.AND P2, PT, R11.reuse, -0x10, PT ;  /* 0xfffffff00b00780c */ /* 0x040fe40003f42270 */
[C---:B------:R-:W-:Y:S02]  /*0ba0*/  ISETP.EQ.AND P1, PT, R11.reuse, -0xc, PT ;  /* 0xfffffff40b00780c */ /* 0x040fe40003f22270 */
[C---:B------:R-:W-:Y:S02]  /*0bb0*/  ISETP.EQ.AND P0, PT, R11.reuse, -0x8, PT ;  /* 0xfffffff80b00780c */ /* 0x040fe40003f02270 */
[----:B------:R-:W-:-:S03]  /*0bc0*/  ISETP.EQ.AND P5, PT, R11, RZ, PT ;  /* 0x000000ff0b00720c */ /* 0x000fc60003fa2270 */
[--C-:B------:R-:W-:Y:S01]  /*0bd0*/  @P3 IMAD.MOV.U32 R5, RZ, RZ, R7.reuse ;  /* 0x000000ffff053224 */ /* 0x100fe200078e0007 */
[C---:B------:R-:W-:Y:S01]  /*0be0*/  ISETP.EQ.AND P3, PT, R11.reuse, -0x4, PT ;  /* 0xfffffffc0b00780c */ /* 0x040fe20003f62270 */
[----:B------:R-:W-:Y:S01]  /*0bf0*/  @P4 IMAD.MOV.U32 R6, RZ, RZ, R7 ;  /* 0x000000ffff064224 */ /* 0x000fe200078e0007 */
[----:B------:R-:W-:Y:S01]  /*0c00*/  @P4 MOV R5, R14 ;  /* 0x0000000e00054202 */ /* 0x000fe20000000f00 */
[----:B------:R-:W-:Y:S01]  /*0c10*/  @P2 IMAD.MOV.U32 R6, RZ, RZ, R14 ;  /* 0x000000ffff062224 */ /* 0x000fe200078e000e */
[----:B------:R-:W-:Y:S01]  /*0c20*/  ISETP.EQ.AND P4, PT, R11, 0x4, PT ;  /* 0x000000040b00780c */ /* 0x000fe20003f82270 */
[--C-:B------:R-:W-:Y:S01]  /*0c30*/  @P2 IMAD.MOV.U32 R5, RZ, RZ, R15.reuse ;  /* 0x000000ffff052224 */ /* 0x100fe200078e000f */
[----:B------:R-:W-:Y:S01]  /*0c40*/  @P1 MOV R5, R16 ;  /* 0x0000001000051202 */ /* 0x000fe20000000f00 */
[----:B------:R-:W-:Y:S02]  /*0c50*/  @P1 IMAD.MOV.U32 R6, RZ, RZ, R15 ;  /* 0x000000ffff061224 */ /* 0x000fe400078e000f */
[----:B------:R-:W-:-:S02]  /*0c60*/  @P0 IMAD.MOV.U32 R6, RZ, RZ, R16 ;  /* 0x000000ffff060224 */ /* 0x000fc400078e0010 */
[--C-:B------:R-:W-:Y:S02]  /*0c70*/  @P0 IMAD.MOV.U32 R5, RZ, RZ, R17.reuse ;  /* 0x000000ffff050224 */ /* 0x100fe400078e0011 */
[----:B------:R-:W-:Y:S01]  /*0c80*/  @P3 IMAD.MOV.U32 R6, RZ, RZ, R17 ;  /* 0x000000ffff063224 */ /* 0x000fe200078e0011 */
[----:B------:R-:W-:Y:S01]  /*0c90*/  @P3 MOV R5, R18 ;  /* 0x0000001200053202 */ /* 0x000fe20000000f00 */
[----:B------:R-:W-:Y:S02]  /*0ca0*/  @P5 IMAD.MOV.U32 R6, RZ, RZ, R18 ;  /* 0x000000ffff065224 */ /* 0x000fe400078e0012 */
[--C-:B------:R-:W-:Y:S02]  /*0cb0*/  @P5 IMAD.MOV.U32 R5, RZ, RZ, R0.reuse ;  /* 0x000000ffff055224 */ /* 0x100fe400078e0000 */
[----:B------:R-:W-:Y:S01]  /*0cc0*/  @P4 IMAD.MOV.U32 R6, RZ, RZ, R0 ;  /* 0x000000ffff064224 */ /* 0x000fe200078e0000 */
[----:B------:R-:W-:Y:S06]  /*0cd0*/  @!P6 BRA `(.L_x_16) ;  /* 0x000000000028e947 */ /* 0x000fec0003800000 */
[----:B------:R-:W-:Y:S01]  /*0ce0*/  @P1 MOV R7, R14 ;  /* 0x0000000e00071202 */ /* 0x000fe20000000f00 */
[----:B------:R-:W-:Y:S01]  /*0cf0*/  @P0 IMAD.MOV.U32 R7, RZ, RZ, R15 ;  /* 0x000000ffff070224 */ /* 0x000fe200078e000f */
[----:B------:R-:W-:Y:S01]  /*0d00*/  ISETP.EQ.AND P0, PT, R11, 0x8, PT ;  /* 0x000000080b00780c */ /* 0x000fe20003f02270 */
[----:B------:R-:W-:Y:S01]  /*0d10*/  @P3 IMAD.MOV.U32 R7, RZ, RZ, R16 ;  /* 0x000000ffff073224 */ /* 0x000fe200078e0010 */
[----:B------:R-:W-:Y:S01]  /*0d20*/  LOP3.LUT R10, R10, 0x1f, RZ, 0xc0, !PT ;  /* 0x0000001f0a0a7812 */ /* 0x000fe200078ec0ff */
[----:B------:R-:W-:Y:S01]  /*0d30*/  @P5 IMAD.MOV.U32 R7, RZ, RZ, R17 ;  /* 0x000000ffff075224 */ /* 0x000fe200078e0011 */
[----:B------:R-:W-:Y:S02]  /*0d40*/  @P4 MOV R7, R18 ;  /* 0x0000001200074202 */ /* 0x000fe40000000f00 */
[----:B------:R-:W-:-:S07]  /*0d50*/  SHF.L.W.U32.HI R5, R6, R10, R5 ;  /* 0x0000000a06057219 */ /* 0x000fce0000010e05 */
[----:B------:R-:W-:-:S05]  /*0d60*/  @P0 IMAD.MOV.U32 R7, RZ, RZ, R0 ;  /* 0x000000ffff070224 */ /* 0x000fca00078e0000 */
[----:B------:R-:W-:-:S07]  /*0d70*/  SHF.L.W.U32.HI R6, R7, R10, R6 ;  /* 0x0000000a07067219 */ /* 0x000fce0000010e06 */
.L_x_16:
[----:B------:R-:W-:Y:S05]  /*0d80*/  BSYNC.RECONVERGENT B1 ;  /* 0x0000000000017941 */ /* 0x000fea0003800200 */
.L_x_15:
[C-C-:B------:R-:W-:Y:S01]  /*0d90*/  SHF.L.W.U32.HI R0, R6.reuse, 0x2, R5.reuse ;  /* 0x0000000206007819 */ /* 0x140fe20000010e05 */
[----:B------:R-:W-:Y:S01]  /*0da0*/  IMAD.SHL.U32 R6, R6, 0x4, RZ ;  /* 0x0000000406067824 */ /* 0x000fe200078e00ff */
[----:B------:R-:W-:Y:S01]  /*0db0*/  UMOV UR4, 0x54442d19 ;  /* 0x54442d1900047882 */ /* 0x000fe20000000000 */
[----:B------:R-:W-:Y:S01]  /*0dc0*/  UMOV UR5, 0x3bf921fb ;  /* 0x3bf921fb00057882 */ /* 0x000fe20000000000 */
[----:B------:R-:W-:Y:S02]  /*0dd0*/  SHF.R.S32.HI R7, RZ, 0x1f, R0 ;  /* 0x0000001fff077819 */ /* 0x000fe40000011400 */
[----:B------:R-:W-:Y:S02]  /*0de0*/  SHF.R.U32.HI R5, RZ, 0x1e, R5 ;  /* 0x0000001eff057819 */ /* 0x000fe40000011605 */
[C---:B------:R-:W-:Y:S02]  /*0df0*/  LOP3.LUT R6, R7.reuse, R6, RZ, 0x3c, !PT ;  /* 0x0000000607067212 */ /* 0x040fe400078e3cff */
[----:B------:R-:W-:-:S02]  /*0e00*/  LOP3.LUT R7, R7, R0, RZ, 0x3c, !PT ;  /* 0x0000000007077212 */ /* 0x000fc400078e3cff */
[----:B------:R-:W-:Y:S02]  /*0e10*/  ISETP.GE.AND P1, PT, R4, RZ, PT ;  /* 0x000000ff0400720c */ /* 0x000fe40003f26270 */
[C---:B------:R-:W-:Y:S02]  /*0e20*/  LEA.HI R5, R0.reuse, R5, RZ, 0x1 ;  /* 0x0000000500057211 */ /* 0x040fe400078f08ff */
[----:B------:R-:W0:Y:S01]  /*0e30*/  I2F.F64.S64 R6, R6 ;  /* 0x0000000600067312 */ /* 0x000e220000301c00 */
[----:B------:R-:W-:Y:S02]  /*0e40*/  LOP3.LUT R12, R0, R4, RZ, 0x3c, !PT ;  /* 0x00000004000c7212 */ /* 0x000fe400078e3cff */
[----:B------:R-:W-:Y:S02]  /*0e50*/  IMAD.MOV R0, RZ, RZ, -R5 ;  /* 0x000000ffff007224 */ /* 0x000fe400078e0a05 */
[----:B------:R-:W-:-:S04]  /*0e60*/  ISETP.GE.AND P0, PT, R12, RZ, PT ;  /* 0x000000ff0c00720c */ /* 0x000fc80003f06270 */
[----:B------:R-:W-:Y:S01]  /*0e70*/  @!P1 MOV R5, R0 ;  /* 0x0000000000059202 */ /* 0x000fe20000000f00 */
[----:B0-----:R-:W-:-:S10]  /*0e80*/  DMUL R10, R6, UR4 ;  /* 0x00000004060a7c28 */ /* 0x001fd40008000000 */
[----:B------:R-:W0:Y:S02]  /*0e90*/  F2F.F32.F64 R10, R10 ;  /* 0x0000000a000a7310 */ /* 0x000e240000301000 */
[----:B0-----:R-:W-:-:S07]  /*0ea0*/  FSEL R6, -R10, R10, !P0 ;  /* 0x0000000a0a067208 */ /* 0x001fce0004000100 */
.L_x_13:
[----:B------:R-:W-:Y:S05]  /*0eb0*/  BSYNC.RECONVERGENT B0 ;  /* 0x0000000000007941 */ /* 0x000fea0003800200 */
.L_x_12:
[----:B------:R-:W-:Y:S01]  /*0ec0*/  IMAD.MOV.U32 R7, RZ, RZ, 0x3bbb989d ;  /* 0x3bbb989dff077424 */ /* 0x000fe200078e00ff */
[C---:B------:R-:W-:Y:S01]  /*0ed0*/  FSETP.GEU.AND P2, PT, R4.reuse, 1.175494350822287508e-38, PT ;  /* 0x008000000400780b */ /* 0x040fe20003f4e000 */
[----:B------:R-:W-:Y:S01]  /*0ee0*/  IMAD.MOV.U32 R0, RZ, RZ, 0x437c0000 ;  /* 0x437c0000ff007424 */ /* 0x000fe200078e00ff */
[C---:B------:R-:W-:Y:S01]  /*0ef0*/  LOP3.LUT R12, R5.reuse, 0x1, RZ, 0xc0, !PT ;  /* 0x00000001050c7812 */ /* 0x040fe200078ec0ff */
[----:B------:R-:W-:Y:S01]  /*0f00*/  FFMA.SAT R7, R4, R7, 0.5 ;  /* 0x3f00000004077423 */ /* 0x000fe20000002007 */
[----:B------:R-:W-:Y:S01]  /*0f10*/  IMAD.MOV.U32 R15, RZ, RZ, 0x3e055027 ;  /* 0x3e055027ff0f7424 */ /* 0x000fe200078e00ff */
[----:B------:R-:W-:Y:S01]  /*0f20*/  IADD3 R5, PT, PT, R5, 0x1, RZ ;  /* 0x0000000105057810 */ /* 0x000fe20007ffe0ff */
[----:B------:R-:W-:Y:S02]  /*0f30*/  IMAD.MOV.U32 R14, RZ, RZ, 0x3e2aaaa8 ;  /* 0x3e2aaaa8ff0e7424 */ /* 0x000fe400078e00ff */
[----:B------:R-:W-:Y:S01]  /*0f40*/  FFMA.RM R7, R7, R0, 12582913 ;  /* 0x4b40000107077423 */ /* 0x000fe20000004000 */
[----:B------:R-:W-:Y:S01]  /*0f50*/  FMUL R0, R6, R6 ;  /* 0x0000000606007220 */ /* 0x000fe20000400000 */
[----:B------:R-:W-:Y:S01]  /*0f60*/  ISETP.NE.U32.AND P0, PT, R12, 0x1, PT ;  /* 0x000000010c00780c */ /* 0x000fe20003f05070 */
[----:B------:R-:W-:-:S02]  /*0f70*/  IMAD.MOV.U32 R12, RZ, RZ, 0x3c0885e4 ;  /* 0x3c0885e4ff0c7424 */ /* 0x000fc400078e00ff */
[----:B------:R-:W-:Y:S01]  /*0f80*/  FADD R11, R7, -12583039 ;  /* 0xcb40007f070b7421 */ /* 0x000fe20000000000 */
[----:B------:R-:W-:Y:S01]  /*0f90*/  FFMA R9, R0, R9, -0.0013887860113754868507 ;  /* 0xbab607ed00097423 */ /* 0x000fe20000000009 */
[----:B------:R-:W-:Y:S02]  /*0fa0*/  LOP3.LUT P1, RZ, R5, 0x2, RZ, 0xc0, !PT ;  /* 0x0000000205ff7812 */ /* 0x000fe4000782c0ff */
[----:B------:R-:W-:Y:S01]  /*0fb0*/  FFMA R11, R4, 1.4426950216293334961, -R11 ;  /* 0x3fb8aa3b040b7823 */ /* 0x000fe2000000080b */
[----:B------:R-:W-:Y:S02]  /*0fc0*/  FSEL R5, R6, 1, !P0 ;  /* 0x3f80000006057808 */ /* 0x000fe40004000000 */
[----:B------:R-:W-:Y:S01]  /*0fd0*/  FSEL R9, R9, -0.00019574658654164522886, P0 ;  /* 0xb94d415309097808 */ /* 0x000fe20000000000 */
[C---:B------:R-:W-:Y:S01]  /*0fe0*/  FFMA R11, R4.reuse, 1.925963033500011079e-08, R11 ;  /* 0x32a57060040b7823 */ /* 0x040fe2000000000b */
[----:B------:R-:W-:-:S04]  /*0ff0*/  @!P2 FMUL R4, R4, 8388608 ;  /* 0x4b0000000404a820 */ /* 0x000fc80000400000 */
[----:B------:R-:W-:Y:S01]  /*1000*/  VIADD R13, R4, 0xc0d55555 ;  /* 0xc0d55555040d7836 */ /* 0x000fe20000000000 */
[----:B------:R-:W0:Y:S04]  /*1010*/  MUFU.EX2 R11, R11 ;  /* 0x0000000b000b7308 */ /* 0x000e280000000800 */
[----:B------:R-:W-:-:S04]  /*1020*/  LOP3.LUT R13, R13, 0xff800000, RZ, 0xc0, !PT ;  /* 0xff8000000d0d7812 */ /* 0x000fc800078ec0ff */
[-C--:B------:R-:W-:Y:S02]  /*1030*/  IADD3 R10, PT, PT, R4, -R13.reuse, RZ ;  /* 0x8000000d040a7210 */ /* 0x080fe40007ffe0ff */
[----:B------:R-:W-:-:S03]  /*1040*/  I2FP.F32.S32 R13, R13 ;  /* 0x0000000d000d7245 */ /* 0x000fc60000201400 */
[----:B------:R-:W-:-:S04]  /*1050*/  FADD R10, R10, -1 ;  /* 0xbf8000000a0a7421 */ /* 0x000fc80000000000 */
[----:B------:R-:W-:-:S04]  /*1060*/  FFMA R15, R10, -R15, 0.14084610342979431152 ;  /* 0x3e1039f60a0f7423 */ /* 0x000fc8000000080f */
[----:B------:R-:W-:-:S04]  /*1070*/  FFMA R15, R10, R15, -0.12148627638816833496 ;  /* 0xbdf8cdcc0a0f7423 */ /* 0x000fc8000000000f */
[----:B------:R-:W-:-:S04]  /*1080*/  FFMA R15, R10, R15, 0.13980610668659210205 ;  /* 0x3e0f29550a0f7423 */ /* 0x000fc8000000000f */
[----:B------:R-:W-:-:S04]  /*1090*/  FFMA R15, R10, R15, -0.16684235632419586182 ;  /* 0xbe2ad8b90a0f7423 */ /* 0x000fc8000000000f */
[----:B------:R-:W-:Y:S01]  /*10a0*/  FFMA R17, R10, R15, 0.20012299716472625732 ;  /* 0x3e4ced0b0a117423 */ /* 0x000fe2000000000f */
[----:B------:R-:W-:Y:S02]  /*10b0*/  FSEL R15, R12, 0.041666727513074874878, !P0 ;  /* 0x3d2aaabb0c0f7808 */ /* 0x000fe40004000000 */
[----:B------:R-:W-:Y:S01]  /*10c0*/  FSEL R12, -R14, -0.4999999701976776123, !P0 ;  /* 0xbeffffff0e0c7808 */ /* 0x000fe20004000100 */
[----:B------:R-:W-:Y:S01]  /*10d0*/  FFMA R17, R10, R17, -0.24999669194221496582 ;  /* 0xbe7fff220a117423 */ /* 0x000fe20000000011 */
[----:B------:R-:W-:Y:S01]  /*10e0*/  ISETP.GT.U32.AND P0, PT, R4, 0x7f7fffff, PT ;  /* 0x7f7fffff0400780c */ /* 0x000fe20003f04070 */
[----:B------:R-:W-:Y:S02]  /*10f0*/  FFMA R9, R0, R9, R15 ;  /* 0x0000000900097223 */ /* 0x000fe4000000000f */
[----:B------:R-:W-:Y:S02]  /*1100*/  FFMA R17, R10, R17, 0.33333182334899902344 ;  /* 0x3eaaaa780a117423 */ /* 0x000fe40000000011 */
[----:B------:R-:W-:Y:S01]  /*1110*/  FFMA R9, R0, R9, R12 ;  /* 0x0000000900097223 */ /* 0x000fe2000000000c */
[----:B------:R-:W-:Y:S01]  /*1120*/  FSEL R12, RZ, -23, P2 ;  /* 0xc1b80000ff0c7808 */ /* 0x000fe20001000000 */
[----:B------:R-:W-:Y:S01]  /*1130*/  FFMA R17, R10, R17, -0.5 ;  /* 0xbf0000000a117423 */ /* 0x000fe20000000011 */
[----:B------:R-:W-:-:S03]  /*1140*/  FFMA R0, R0, R5, RZ ;  /* 0x0000000500007223 */ /* 0x000fc600000000ff */
[----:B------:R-:W-:Y:S01]  /*1150*/  FMUL R17, R10, R17 ;  /* 0x000000110a117220 */ /* 0x000fe20000400000 */
[----:B------:R-:W-:Y:S01]  /*1160*/  FFMA R5, R0, R9, R5 ;  /* 0x0000000900057223 */ /* 0x000fe20000000005 */
[----:B------:R-:W-:Y:S01]  /*1170*/  FFMA R12, R13, 1.1920928955078125e-07, R12 ;  /* 0x340000000d0c7823 */ /* 0x000fe2000000000c */
[----:B------:R-:W-:Y:S02]  /*1180*/  IMAD.MOV.U32 R9, RZ, RZ, 0x7f800000 ;  /* 0x7f800000ff097424 */ /* 0x000fe400078e00ff */
[----:B------:R-:W-:Y:S01]  /*1190*/  FFMA R17, R10, R17, R10 ;  /* 0x000000110a117223 */ /* 0x000fe2000000000a */
[----:B------:R-:W-:Y:S01]  /*11a0*/  @P1 FADD R5, RZ, -R5 ;  /* 0x80000005ff051221 */ /* 0x000fe20000000000 */
[----:B------:R-:W-:Y:S01]  /*11b0*/  FSETP.NEU.AND P1, PT, R4, RZ, PT ;  /* 0x000000ff0400720b */ /* 0x000fe20003f2d000 */
[----:B------:R-:W-:Y:S02]  /*11c0*/  IMAD.SHL.U32 R0, R7, 0x800000, RZ ;  /* 0x0080000007007824 */ /* 0x000fe400078e00ff */
[----:B------:R-:W-:Y:S01]  /*11d0*/  FFMA R12, R12, 0.69314718246459960938, R17 ;  /* 0x3f3172180c0c7823 */ /* 0x000fe20000000011 */
[----:B------:R-:W-:Y:S01]  /*11e0*/  @P0 FFMA R12, R4, R9, +INF ;  /* 0x7f800000040c0423 */ /* 0x000fe20000000009 */
[----:B------:R-:W-:-:S04]  /*11f0*/  FADD R5, R8, R5 ;  /* 0x0000000508057221 */ /* 0x000fc80000000000 */
[----:B------:R-:W-:Y:S01]  /*1200*/  FSEL R7, R12, -INF , P1 ;  /* 0xff8000000c077808 */ /* 0x000fe20000800000 */
[----:B0-----:R-:W-:-:S04]  /*1210*/  FFMA R0, R0, R11, R5 ;  /* 0x0000000b00007223 */ /* 0x001fc80000000005 */
[----:B------:R-:W-:-:S05]  /*1220*/  FADD R7, R0, R7 ;  /* 0x0000000700077221 */ /* 0x000fca0000000000 */
[----:B------:R-:W-:Y:S01]  /*1230*/  STG.E desc[UR6][R2.64], R7 ;  /* 0x0000000702007986 */ /* 0x000fe2000c101906 */
[----:B------:R-:W-:Y:S05]  /*1240*/  EXIT ;  /* 0x000000000000794d */ /* 0x000fea0003800000 */
.L_x_17:
        /* <DEDUP_REMOVED lines=11> */
.L_x_27:


//--------------------- .text._Z16matrixMultKernelPfS_S_i --------------------------
	.section	.text._Z16matrixMultKernelPfS_S_i,"ax",@progbits
	.align	128
        .global         _Z16matrixMultKernelPfS_S_i
        .type           _Z16matrixMultKernelPfS_S_i,@function
        .size           _Z16matrixMultKernelPfS_S_i,(.L_x_28 - _Z16matrixMultKernelPfS_S_i)
        .other          _Z16matrixMultKernelPfS_S_i,@"STO_CUDA_ENTRY STV_DEFAULT"
_Z16matrixMultKernelPfS_S_i:
.text._Z16matrixMultKernelPfS_S_i:
[----:B------:R-:W-:Y:S01]  /*0000*/  LDC R1, c[0x0][0x37c] ;  /* 0x0000df00ff017b82 */ /* 0x000fe20000000800 */
[----:B------:R-:W0:Y:S07]  /*0010*/  S2R R3, SR_TID.X ;  /* 0x0000000000037919 */ /* 0x000e2e0000002100 */
[----:B------:R-:W1:Y:S01]  /*0020*/  S2UR UR4, SR_CTAID.Y ;  /* 0x00000000000479c3 */ /* 0x000e620000002600 */
[----:B------:R-:W2:Y:S07]  /*0030*/  S2R R9, SR_TID.Y ;  /* 0x0000000000097919 */ /* 0x000eae0000002200 */
[----:B------:R-:W0:Y:S08]  /*0040*/  S2UR UR6, SR_CTAID.X ;  /* 0x00000000000679c3 */ /* 0x000e300000002500 */
[----:B------:R-:W0:Y:S01]  /*0050*/  LDC R4, c[0x0][0x360] ;  /* 0x0000d800ff047b82 */ /* 0x000e220000000800 */
[----:B------:R-:W1:Y:S07]  /*0060*/  LDCU UR5, c[0x0][0x364] ;  /* 0x00006c80ff0577ac */ /* 0x000e6e0008000800 */
[----:B------:R-:W3:Y:S01]  /*0070*/  LDC R0, c[0x0][0x398] ;  /* 0x0000e600ff007b82 */ /* 0x000ee20000000800 */
[----:B-1----:R-:W-:Y:S01]  /*0080*/  UIMAD UR4, UR4, UR5, URZ ;  /* 0x00000005040472a4 */ /* 0x002fe2000f8e02ff */
[----:B0-----:R-:W-:-:S05]  /*0090*/  IMAD R4, R4, UR6, R3 ;  /* 0x0000000604047c24 */ /* 0x001fca000f8e0203 */
[----:B--2---:R-:W-:-:S04]  /*00a0*/  IADD3 R3, PT, PT, R9, UR4, RZ ;  /* 0x0000000409037c10 */ /* 0x004fc8000fffe0ff */
[----:B------:R-:W-:-:S04]  /*00b0*/  VIMNMX R5, PT, PT, R4, R3, !PT ;  /* 0x0000000304057248 */ /* 0x000fc80007fe0100 */
[----:B---3--:R-:W-:-:S13]  /*00c0*/  ISETP.GE.AND P0, PT, R5, R0, PT ;  /* 0x000000000500720c */ /* 0x008fda0003f06270 */
[----:B------:R-:W-:Y:S05]  /*00d0*/  @P0 EXIT ;  /* 0x000000000000094d */ /* 0x000fea0003800000 */
[C---:B------:R-:W-:Y:S01]  /*00e0*/  ISETP.GE.U32.AND P1, PT, R0.reuse, 0x8, PT ;  /* 0x000000080000780c */ /* 0x040fe20003f26070 */
[----:B------:R-:W0:Y:S01]  /*00f0*/  LDCU.64 UR8, c[0x0][0x358] ;  /* 0x00006b00ff0877ac */ /* 0x000e220008000a00 */
[----:B------:R-:W-:Y:S01]  /*0100*/  LOP3.LUT R2, R0, 0x7, RZ, 0xc0, !PT ;  /* 0x0000000700027812 */ /* 0x000fe200078ec0ff */
[----:B------:R-:W-:Y:S02]  /*0110*/  HFMA2 R10, -RZ, RZ, 0, 0 ;  /* 0x00000000ff0a7431 */ /* 0x000fe400000001ff */
[----:B------:R-:W-:Y:S01]  /*0120*/  IMAD R4, R4, R0, RZ ;  /* 0x0000000004047224 */ /* 0x000fe200078e02ff */
[----:B------:R-:W-:Y:S02]  /*0130*/  MOV R7, RZ ;  /* 0x000000ff00077202 */ /* 0x000fe40000000f00 */
[----:B------:R-:W-:-:S05]  /*0140*/  ISETP.NE.AND P0, PT, R2, RZ, PT ;  /* 0x000000ff0200720c */ /* 0x000fca0003f05270 */
[----:B------:R-:W-:Y:S08]  /*0150*/  @!P1 BRA `(.L_x_18) ;  /* 0x0000000000fc9947 */ /* 0x000ff00003800000 */
[----:B------:R-:W1:Y:S01]  /*0160*/  LDCU.64 UR6, c[0x0][0x380] ;  /* 0x00007000ff0677ac */ /* 0x000e620008000a00 */
[C---:B------:R-:W-:Y:S01]  /*0170*/  LOP3.LUT R7, R0.reuse, 0x7ffffff8, RZ, 0xc0, !PT ;  /* 0x7ffffff800077812 */ /* 0x040fe200078ec0ff */
[C-C-:B------:R-:W-:Y:S01]  /*0180*/  IMAD R11, R0.reuse, 0x3, R3.reuse ;  /* 0x00000003000b7824 */ /* 0x140fe200078e0203 */
[CC--:B------:R-:W-:Y:S01]  /*0190*/  LEA R5, R0.reuse, R3.reuse, 0x1 ;  /* 0x0000000300057211 */ /* 0x0c0fe200078e08ff */
[C-C-:B------:R-:W-:Y:S01]  /*01a0*/  IMAD R15, R0.reuse, 0x5, R3.reuse ;  /* 0x00000005000f7824 */ /* 0x140fe200078e0203 */
[CC--:B------:R-:W-:Y:S01]  /*01b0*/  LEA R13, R0.reuse, R3.reuse, 0x2 ;  /* 0x00000003000d7211 */ /* 0x0c0fe200078e10ff */
[C-C-:B------:R-:W-:Y:S01]  /*01c0*/  IMAD R17, R0.reuse, 0x6, R3.reuse ;  /* 0x0000000600117824 */ /* 0x140fe200078e0203 */
[----:B------:R-:W-:Y:S01]  /*01d0*/  MOV R10, RZ ;  /* 0x000000ff000a7202 */ /* 0x000fe20000000f00 */
[----:B------:R-:W-:Y:S01]  /*01e0*/  IMAD R25, R0, 0x7, R3 ;  /* 0x0000000700197824 */ /* 0x000fe200078e0203 */
[----:B------:R-:W-:Y:S02]  /*01f0*/  MOV R8, R4 ;  /* 0x0000000400087202 */ /* 0x000fe40000000f00 */
[----:B------:R-:W-:-:S02]  /*0200*/  MOV R29, R3 ;  /* 0x00000003001d7202 */ /* 0x000fc40000000f00 */
[----:B------:R-:W-:Y:S02]  /*0210*/  IADD3 R6, PT, PT, -R7, RZ, RZ ;  /* 0x000000ff07067210 */ /* 0x000fe40007ffe1ff */
[----:B------:R-:W-:Y:S01]  /*0220*/  IADD3 R9, PT, PT, R0, UR4, R9 ;  /* 0x0000000400097c10 */ /* 0x000fe2000fffe009 */
[----:B-1----:R-:W-:-:S04]  /*0230*/  UIADD3 UR5, UP0, UPT, UR6, 0x10, URZ ;  /* 0x0000001006057890 */ /* 0x002fc8000ff1e0ff */
[----:B------:R-:W-:-:S12]  /*0240*/  UIADD3.X UR4, UPT, UPT, URZ, UR7, URZ, UP0, !UPT ;  /* 0x00000007ff047290 */ /* 0x000fd800087fe4ff */
.L_x_19:
[----:B------:R-:W1:Y:S01]  /*0250*/  LDC.64 R18, c[0x0][0x388] ;  /* 0x0000e200ff127b82 */ /* 0x000e620000000a00 */
[----:B------:R-:W-:Y:S02]  /*0260*/  MOV R20, UR5 ;  /* 0x0000000500147c02 */ /* 0x000fe40008000f00 */
[----:B------:R-:W-:-:S03]  /*0270*/  MOV R21, UR4 ;  /* 0x0000000400157c02 */ /* 0x000fc60008000f00 */
[----:B------:R-:W-:-:S05]  /*0280*/  IMAD.WIDE R20, R8, 0x4, R20 ;  /* 0x0000000408147825 */ /* 0x000fca00078e0214 */
[----:B0-----:R-:W2:Y:S04]  /*0290*/  LDG.E R12, desc[UR8][R20.64+-0x10] ;  /* 0xfffff008140c7981 */ /* 0x001ea8000c1e1900 */
[----:B------:R-:W3:Y:S04]  /*02a0*/  LDG.E R14, desc[UR8][R20.64+-0xc] ;  /* 0xfffff408140e7981 */ /* 0x000ee8000c1e1900 */
[----:B------:R-:W4:Y:S01]  /*02b0*/  LDG.E R28, desc[UR8][R20.64+-0x8] ;  /* 0xfffff808141c7981 */ /* 0x000f22000c1e1900 */
[----:B-1----:R-:W-:-:S03]  /*02c0*/  IMAD.WIDE.U32 R22, R29, 0x4, R18 ;  /* 0x000000041d167825 */ /* 0x002fc600078e0012 */
[----:B------:R-:W5:Y:S04]  /*02d0*/  LDG.E R16, desc[UR8][R20.64+-0x4] ;  /* 0xfffffc0814107981 */ /* 0x000f68000c1e1900 */
[----:B------:R-:W2:Y:S01]  /*02e0*/  LDG.E R23, desc[UR8][R22.64] ;  /* 0x0000000816177981 */ /* 0x000ea2000c1e1900 */
[----:B------:R-:W-:-:S04]  /*02f0*/  IMAD.WIDE.U32 R26, R9, 0x4, R18 ;  /* 0x00000004091a7825 */ /* 0x000fc800078e0012 */
[----:B--2---:R-:W-:Y:S01]  /*0300*/  FFMA R10, R12, R23, R10 ;  /* 0x000000170c0a7223 */ /* 0x004fe2000000000a */
[--C-:B------:R-:W-:Y:S01]  /*0310*/  IMAD.WIDE.U32 R22, R5, 0x4, R18.reuse ;  /* 0x0000000405167825 */ /* 0x100fe200078e0012 */
[----:B------:R0:W3:Y:S05]  /*0320*/  LDG.E R12, desc[UR8][R26.64] ;  /* 0x000000081a0c7981 */ /* 0x0000ea000c1e1900 */
[----:B------:R-:W4:Y:S01]  /*0330*/  LDG.E R23, desc[UR8][R22.64] ;  /* 0x0000000816177981 */ /* 0x000f22000c1e1900 */
[----:B0-----:R-:W-:-:S05]  /*0340*/  IMAD.WIDE.U32 R26, R11, 0x4, R18 ;  /* 0x000000040b1a7825 */ /* 0x001fca00078e0012 */
[----:B------:R0:W5:Y:S02]  /*0350*/  LDG.E R24, desc[UR8][R26.64] ;  /* 0x000000081a187981 */ /* 0x000164000c1e1900 */
[----:B0-----:R-:W-:-:S04]  /*0360*/  IMAD.WIDE.U32 R26, R13, 0x4, R18 ;  /* 0x000000040d1a7825 */ /* 0x001fc800078e0012 */
[----:B---3--:R-:W-:Y:S02]  /*0370*/  FFMA R10, R14, R12, R10 ;  /* 0x0000000c0e0a7223 */ /* 0x008fe4000000000a */
[----:B------:R-:W2:Y:S02]  /*0380*/  LDG.E R14, desc[UR8][R20.64+0x4] ;  /* 0x00000408140e7981 */ /* 0x000ea4000c1e1900 */
[----:B----4-:R-:W-:Y:S01]  /*0390*/  FFMA R10, R28, R23, R10 ;  /* 0x000000171c0a7223 */ /* 0x010fe2000000000a */
[----:B------:R-:W-:Y:S01]  /*03a0*/  IMAD.WIDE.U32 R22, R15, 0x4, R18 ;  /* 0x000000040f167825 */ /* 0x000fe200078e0012 */
[----:B------:R-:W3:Y:S04]  /*03b0*/  LDG.E R12, desc[UR8][R20.64+0x8] ;  /* 0x00000808140c7981 */ /* 0x000ee8000c1e1900 */
[----:B------:R-:W4:Y:S01]  /*03c0*/  LDG.E R28, desc[UR8][R20.64+0xc] ;  /* 0x00000c08141c7981 */ /* 0x000f22000c1e1900 */
[----:B-----5:R-:W-:-:S03]  /*03d0*/  FFMA R10, R16, R24, R10 ;  /* 0x00000018100a7223 */ /* 0x020fc6000000000a */
[----:B------:R-:W2:Y:S04]  /*03e0*/  LDG.E R23, desc[UR8][R22.64] ;  /* 0x0000000816177981 */ /* 0x000ea8000c1e1900 */
[----:B------:R0:W5:Y:S04]  /*03f0*/  LDG.E R24, desc[UR8][R26.64] ;  /* 0x000000081a187981 */ /* 0x000168000c1e1900 */
[----:B------:R-:W5:Y:S01]  /*0400*/  LDG.E R16, desc[UR8][R20.64] ;  /* 0x0000000814107981 */ /* 0x000f62000c1e1900 */
[----:B0-----:R-:W-:-:S04]  /*0410*/  IMAD.WIDE.U32 R26, R17, 0x4, R18 ;  /* 0x00000004111a7825 */ /* 0x001fc800078e0012 */
[----:B------:R-:W-:Y:S02]  /*0420*/  IMAD.WIDE.U32 R18, R25, 0x4, R18 ;  /* 0x0000000419127825 */ /* 0x000fe400078e0012 */
[----:B------:R-:W3:Y:S04]  /*0430*/  LDG.E R27, desc[UR8][R26.64] ;  /* 0x000000081a1b7981 */ /* 0x000ee8000c1e1900 */
[----:B------:R-:W4:Y:S01]  /*0440*/  LDG.E R19, desc[UR8][R18.64] ;  /* 0x0000000812137981 */ /* 0x000f22000c1e1900 */
[----:B------:R-:W-:-:S04]  /*0450*/  IADD3 R6, PT, PT, R6, 0x8, RZ ;  /* 0x0000000806067810 */ /* 0x000fc80007ffe0ff */
[----:B------:R-:W-:Y:S02]  /*0460*/  ISETP.NE.AND P1, PT, R6, RZ, PT ;  /* 0x000000ff0600720c */ /* 0x000fe40003f25270 */
[C---:B------:R-:W-:Y:S02]  /*0470*/  LEA R9, R0.reuse, R9, 0x3 ;  /* 0x0000000900097211 */ /* 0x040fe400078e18ff */
[C---:B------:R-:W-:Y:S02]  /*0480*/  LEA R5, R0.reuse, R5, 0x3 ;  /* 0x0000000500057211 */ /* 0x040fe400078e18ff */
[C---:B------:R-:W-:Y:S02]  /*0490*/  LEA R11, R0.reuse, R11, 0x3 ;  /* 0x0000000b000b7211 */ /* 0x040fe400078e18ff */
[C---:B------:R-:W-:Y:S02]  /*04a0*/  LEA R13, R0.reuse, R13, 0x3 ;  /* 0x0000000d000d7211 */ /* 0x040fe400078e18ff */
[----:B------:R-:W-:-:S02]  /*04b0*/  LEA R15, R0, R15, 0x3 ;  /* 0x0000000f000f7211 */ /* 0x000fc400078e18ff */
[C---:B------:R-:W-:Y:S02]  /*04c0*/  LEA R17, R0.reuse, R17, 0x3 ;  /* 0x0000001100117211 */ /* 0x040fe400078e18ff */
[C---:B------:R-:W-:Y:S02]  /*04d0*/  LEA R25, R0.reuse, R25, 0x3 ;  /* 0x0000001900197211 */ /* 0x040fe400078e18ff */
[----:B------:R-:W-:Y:S02]  /*04e0*/  LEA R29, R0, R29, 0x3 ;  /* 0x0000001d001d7211 */ /* 0x000fe400078e18ff */
[----:B------:R-:W-:Y:S01]  /*04f0*/  IADD3 R8, PT, PT, R8, 0x8, RZ ;  /* 0x0000000808087810 */ /* 0x000fe20007ffe0ff */
[----:B-----5:R-:W-:-:S04]  /*0500*/  FFMA R10, R16, R24, R10 ;  /* 0x00000018100a7223 */ /* 0x020fc8000000000a */
[----:B--2---:R-:W-:-:S04]  /*0510*/  FFMA R10, R14, R23, R10 ;  /* 0x000000170e0a7223 */ /* 0x004fc8000000000a */
[----:B---3--:R-:W-:-:S04]  /*0520*/  FFMA R10, R12, R27, R10 ;  /* 0x0000001b0c0a7223 */ /* 0x008fc8000000000a */
[----:B----4-:R-:W-:Y:S01]  /*0530*/  FFMA R10, R28, R19, R10 ;  /* 0x000000131c0a7223 */ /* 0x010fe2000000000a */
[----:B------:R-:W-:Y:S06]  /*0540*/  @P1 BRA `(.L_x_19) ;  /* 0xfffffffc00401947 */ /* 0x000fec000383ffff */
.L_x_18:
[----:B------:R-:W-:Y:S05]  /*0550*/  @!P0 BRA `(.L_x_20) ;  /* 0x0000000000e48947 */ /* 0x000fea0003800000 */
[----:B------:R-:W-:Y:S02]  /*0560*/  ISETP.GE.U32.AND P0, PT, R2, 0x4, PT ;  /* 0x000000040200780c */ /* 0x000fe40003f06070 */
[----:B------:R-:W-:-:S04]  /*0570*/  LOP3.LUT R6, R0, 0x3, RZ, 0xc0, !PT ;  /* 0x0000000300067812 */ /* 0x000fc800078ec0ff */
[----:B------:R-:W-:-:S07]  /*0580*/  ISETP.NE.AND P1, PT, R6, RZ, PT ;  /* 0x000000ff0600720c */ /* 0x000fce0003f25270 */
[----:B------:R-:W-:Y:S06]  /*0590*/  @!P0 BRA `(.L_x_21) ;  /* 0x0000000000648947 */ /* 0x000fec0003800000 */
[----:B------:R-:W1:Y:S01]  /*05a0*/  LDC.64 R8, c[0x0][0x388] ;  /* 0x0000e200ff087b82 */ /* 0x000e620000000a00 */
[----:B------:R-:W-:Y:S01]  /*05b0*/  IMAD R19, R7, R0, R3 ;  /* 0x0000000007137224 */ /* 0x000fe200078e0203 */
[----:B------:R-:W-:-:S04]  /*05c0*/  IADD3 R5, PT, PT, R4, R7, RZ ;  /* 0x0000000704057210 */ /* 0x000fc80007ffe0ff */
[-C--:B------:R-:W-:Y:S02]  /*05d0*/  IADD3 R17, PT, PT, R19, R0.reuse, RZ ;  /* 0x0000000013117210 */ /* 0x080fe40007ffe0ff */
[----:B------:R-:W2:Y:S02]  /*05e0*/  LDC.64 R12, c[0x0][0x380] ;  /* 0x0000e000ff0c7b82 */ /* 0x000ea40000000a00 */
[----:B------:R-:W-:Y:S01]  /*05f0*/  IADD3 R11, PT, PT, R17, R0, RZ ;  /* 0x00000000110b7210 */ /* 0x000fe20007ffe0ff */
[----:B-1----:R-:W-:-:S04]  /*0600*/  IMAD.WIDE.U32 R18, R19, 0x4, R8 ;  /* 0x0000000413127825 */ /* 0x002fc800078e0008 */
[----:B------:R-:W-:Y:S02]  /*0610*/  IMAD.WIDE.U32 R16, R17, 0x4, R8 ;  /* 0x0000000411107825 */ /* 0x000fe400078e0008 */
[----:B0-----:R-:W3:Y:S02]  /*0620*/  LDG.E R18, desc[UR8][R18.64] ;  /* 0x0000000812127981 */ /* 0x001ee4000c1e1900 */
[----:B--2---:R-:W-:Y:S02]  /*0630*/  IMAD.WIDE R12, R5, 0x4, R12 ;  /* 0x00000004050c7825 */ /* 0x004fe400078e020c */
[----:B------:R-:W2:Y:S02]  /*0640*/  LDG.E R16, desc[UR8][R16.64] ;  /* 0x0000000810107981 */ /* 0x000ea4000c1e1900 */
[C-C-:B------:R-:W-:Y:S01]  /*0650*/  IMAD.WIDE.U32 R14, R11.reuse, 0x4, R8.reuse ;  /* 0x000000040b0e7825 */ /* 0x140fe200078e0008 */
[----:B------:R-:W-:Y:S01]  /*0660*/  IADD3 R11, PT, PT, R11, R0, RZ ;  /* 0x000000000b0b7210 */ /* 0x000fe20007ffe0ff */
[----:B------:R-:W3:Y:S04]  /*0670*/  LDG.E R5, desc[UR8][R12.64] ;  /* 0x000000080c057981 */ /* 0x000ee8000c1e1900 */
[----:B------:R-:W2:Y:S01]  /*0680*/  LDG.E R2, desc[UR8][R12.64+0x4] ;  /* 0x000004080c027981 */ /* 0x000ea2000c1e1900 */
[----:B------:R-:W-:-:S03]  /*0690*/  IMAD.WIDE.U32 R8, R11, 0x4, R8 ;  /* 0x000000040b087825 */ /* 0x000fc600078e0008 */
[----:B------:R-:W4:Y:S04]  /*06a0*/  LDG.E R14, desc[UR8][R14.64] ;  /* 0x000000080e0e7981 */ /* 0x000f28000c1e1900 */
[----:B------:R-:W4:Y:S04]  /*06b0*/  LDG.E R11, desc[UR8][R12.64+0x8] ;  /* 0x000008080c0b7981 */ /* 0x000f28000c1e1900 */
[----:B------:R-:W5:Y:S04]  /*06c0*/  LDG.E R21, desc[UR8][R12.64+0xc] ;  /* 0x00000c080c157981 */ /* 0x000f68000c1e1900 */
[----:B------:R-:W5:Y:S01]  /*06d0*/  LDG.E R8, desc[UR8][R8.64] ;  /* 0x0000000808087981 */ /* 0x000f62000c1e1900 */
[----:B------:R-:W-:Y:S01]  /*06e0*/  IADD3 R7, PT, PT, R7, 0x4, RZ ;  /* 0x0000000407077810 */ /* 0x000fe20007ffe0ff */
[----:B---3--:R-:W-:-:S04]  /*06f0*/  FFMA R5, R5, R18, R10 ;  /* 0x0000001205057223 */ /* 0x008fc8000000000a */
[----:B--2---:R-:W-:-:S04]  /*0700*/  FFMA R2, R2, R16, R5 ;  /* 0x0000001002027223 */ /* 0x004fc80000000005 */
[----:B----4-:R-:W-:-:S04]  /*0710*/  FFMA R2, R11, R14, R2 ;  /* 0x0000000e0b027223 */ /* 0x010fc80000000002 */
[----:B-----5:R-:W-:-:S07]  /*0720*/  FFMA R10, R21, R8, R2 ;  /* 0x00000008150a7223 */ /* 0x020fce0000000002 */
.L_x_21:
[----:B------:R-:W-:Y:S05]  /*0730*/  @!P1 BRA `(.L_x_20) ;  /* 0x00000000006c9947 */ /* 0x000fea0003800000 */
[----:B------:R-:W1:Y:S01]  /*0740*/  LDC.64 R18, c[0x0][0x388] ;  /* 0x0000e200ff127b82 */ /* 0x000e620000000a00 */
[----:B------:R-:W-:Y:S02]  /*0750*/  ISETP.NE.AND P0, PT, R6, 0x1, PT ;  /* 0x000000010600780c */ /* 0x000fe40003f05270 */
[----:B------:R-:W-:-:S04]  /*0760*/  LOP3.LUT R2, R0, 0x1, RZ, 0xc0, !PT ;  /* 0x0000000100027812 */ /* 0x000fc800078ec0ff */
[----:B------:R-:W-:Y:S01]  /*0770*/  ISETP.NE.U32.AND P1, PT, R2, 0x1, PT ;  /* 0x000000010200780c */ /* 0x000fe20003f25070 */
[----:B------:R-:W2:Y:S06]  /*0780*/  LDC.64 R8, c[0x0][0x380] ;  /* 0x0000e000ff087b82 */ /* 0x000eac0000000a00 */
[C---:B------:R-:W-:Y:S01]  /*0790*/  @P0 IMAD R17, R7.reuse, R0, R3 ;  /* 0x0000000007110224 */ /* 0x040fe200078e0203 */
[----:B------:R-:W-:Y:S01]  /*07a0*/  @P0 IADD3 R5, PT, PT, R4, R7, RZ ;  /* 0x0000000704050210 */ /* 0x000fe20007ffe0ff */
[----:B------:R-:W3:Y:S01]  /*07b0*/  LDC.64 R14, c[0x0][0x380] ;  /* 0x0000e000ff0e7b82 */ /* 0x000ee20000000a00 */
[----:B------:R-:W-:-:S02]  /*07c0*/  @P0 IADD3 R7, PT, PT, R7, 0x2, RZ ;  /* 0x0000000207070810 */ /* 0x000fc40007ffe0ff */
[----:B------:R-:W-:-:S05]  /*07d0*/  @P0 IADD3 R11, PT, PT, R17, R0, RZ ;  /* 0x00000000110b0210 */ /* 0x000fca0007ffe0ff */
[----:B------:R-:W4:Y:S01]  /*07e0*/  LDC.64 R12, c[0x0][0x388] ;  /* 0x0000e200ff0c7b82 */ /* 0x000f220000000a00 */
[----:B-1----:R-:W-:-:S04]  /*07f0*/  @P0 IMAD.WIDE.U32 R16, R17, 0x4, R18 ;  /* 0x0000000411100825 */ /* 0x002fc800078e0012 */
[----:B------:R-:W-:Y:S02]  /*0800*/  @P0 IMAD.WIDE.U32 R18, R11, 0x4, R18 ;  /* 0x000000040b120825 */ /* 0x000fe400078e0012 */
[----:B0-----:R-:W5:Y:S02]  /*0810*/  @P0 LDG.E R16, desc[UR8][R16.64] ;  /* 0x0000000810100981 */ /* 0x001f64000c1e1900 */
[----:B--2---:R-:W-:Y:S01]  /*0820*/  @P0 IMAD.WIDE R8, R5, 0x4, R8 ;  /* 0x0000000405080825 */ /* 0x004fe200078e0208 */
[----:B------:R-:W-:Y:S01]  /*0830*/  @!P1 IADD3 R5, PT, PT, R4, R7, RZ ;  /* 0x0000000704059210 */ /* 0x000fe20007ffe0ff */
[----:B------:R-:W2:Y:S02]  /*0840*/  @P0 LDG.E R18, desc[UR8][R18.64] ;  /* 0x0000000812120981 */ /* 0x000ea4000c1e1900 */
[----:B------:R-:W-:Y:S02]  /*0850*/  @!P1 IMAD R7, R7, R0, R3 ;  /* 0x0000000007079224 */ /* 0x000fe400078e0203 */
[----:B------:R-:W5:Y:S01]  /*0860*/  @P0 LDG.E R11, desc[UR8][R8.64] ;  /* 0x00000008080b0981 */ /* 0x000f62000c1e1900 */
[----:B---3--:R-:W-:-:S03]  /*0870*/  @!P1 IMAD.WIDE R14, R5, 0x4, R14 ;  /* 0x00000004050e9825 */ /* 0x008fc600078e020e */
[----:B------:R-:W2:Y:S04]  /*0880*/  @P0 LDG.E R0, desc[UR8][R8.64+0x4] ;  /* 0x0000040808000981 */ /* 0x000ea8000c1e1900 */
[----:B------:R-:W3:Y:S01]  /*0890*/  @!P1 LDG.E R15, desc[UR8][R14.64] ;  /* 0x000000080e0f9981 */ /* 0x000ee2000c1e1900 */
[----:B----4-:R-:W-:-:S06]  /*08a0*/  @!P1 IMAD.WIDE.U32 R12, R7, 0x4, R12 ;  /* 0x00000004070c9825 */ /* 0x010fcc00078e000c */
[----:B------:R-:W3:Y:S01]  /*08b0*/  @!P1 LDG.E R12, desc[UR8][R12.64] ;  /* 0x000000080c0c9981 */ /* 0x000ee2000c1e1900 */
[----:B-----5:R-:W-:-:S04]  /*08c0*/  @P0 FFMA R11, R11, R16, R10 ;  /* 0x000000100b0b0223 */ /* 0x020fc8000000000a */
[----:B--2---:R-:W-:-:S04]  /*08d0*/  @P0 FFMA R10, R0, R18, R11 ;  /* 0x00000012000a0223 */ /* 0x004fc8000000000b */
[----:B---3--:R-:W-:-:S07]  /*08e0*/  @!P1 FFMA R10, R15, R12, R10 ;  /* 0x0000000c0f0a9223 */ /* 0x008fce000000000a */
.L_x_20:
[----:B------:R-:W1:Y:S01]  /*08f0*/  LDC.64 R6, c[0x0][0x390] ;  /* 0x0000e400ff067b82 */ /* 0x000e620000000a00 */
[----:B------:R-:W-:-:S05]  /*0900*/  IADD3 R3, PT, PT, R3, R4, RZ ;  /* 0x0000000403037210 */ /* 0x000fca0007ffe0ff */
[----:B-1----:R-:W-:-:S05]  /*0910*/  IMAD.WIDE R2, R3, 0x4, R6 ;  /* 0x0000000403027825 */ /* 0x002fca00078e0206 */
[----:B0-----:R-:W-:Y:S01]  /*0920*/  STG.E desc[UR8][R2.64], R10 ;  /* 0x0000000a02007986 */ /* 0x001fe2000c101908 */
[----:B------:R-:W-:Y:S05]  /*0930*/  EXIT ;  /* 0x000000000000794d */ /* 0x000fea0003800000 */
.L_x_22:
        /* <DEDUP_REMOVED lines=12> */
.L_x_28:


//--------------------- .nv.global.init           --------------------------
	.section	.nv.global.init,"aw",@progbits
	.align	4
.nv.global.init:
	.type		__cudart_i2opi_f,@object
	.size		__cudart_i2opi_f,(.L_0 - __cudart_i2opi_f)
__cudart_i2opi_f:
        /*0000*/ 	.byte	0x41, 0x90, 0x43, 0x3c, 0x99, 0x95, 0x62, 0xdb, 0xc0, 0xdd, 0x34, 0xf5, 0xd1, 0x57, 0x27, 0xfc
        /*0010*/ 	.byte	0x29, 0x15, 0x44, 0x4e, 0x6e, 0x83, 0xf9, 0xa2
.L_0:


//--------------------- .nv.shared.reserved.0     --------------------------
	.section	.nv.shared.reserved.0,"aw",@nobits
	.weak		__nv_reservedSMEM_offset_0_alias
	.size		__nv_reservedSMEM_offset_0_alias, 0, 64
	.other		__nv_reservedSMEM_offset_0_alias,@"STO_CUDA_RESERVED_SHARED STV_DEFAULT"
__nv_reservedSMEM_offset_0_alias:
	.zero		0
	.zero		64


//--------------------- .nv.constant0._Z18memoryAccessKernelPfi --------------------------
	.section	.nv.constant0._Z18memoryAccessKernelPfi,"a",@progbits
	.sectionflags	@""
	.align	4
.nv.constant0._Z18memoryAccessKernelPfi:
	.zero		908


//--------------------- .nv.constant0._Z14atomicOpKernelPfi --------------------------
	.section	.nv.constant0._Z14atomicOpKernelPfi,"a",@progbits
	.sectionflags	@""
	.align	4
.nv.constant0._Z14atomicOpKernelPfi:
	.zero		908


//--------------------- .nv.constant0._Z17specialFuncKernelPfi --------------------------
	.section	.nv.constant0._Z17specialFuncKernelPfi,"a",@progbits
	.sectionflags	@""
	.align	4
.nv.constant0._Z17specialFuncKernelPfi:
	.zero		908


//--------------------- .nv.constant0._Z15floatCalcKernelPfi --------------------------
	.section	.nv.constant0._Z15floatCalcKernelPfi,"a",@progbits
	.sectionflags	@""
	.align	4
.nv.constant0._Z15floatCalcKernelPfi:
	.zero		908


//--------------------- .nv.constant0._Z16matrixMultKernelPfS_S_i --------------------------
	.section	.nv.constant0._Z16matrixMultKernelPfS_S_i,"a",@progbits
	.sectionflags	@""
	.align	4
.nv.constant0._Z16matrixMultKernelPfS_S_i:
	.zero		924


//--------------------- SYMBOLS --------------------------

	.type		.nv.reservedSmem.offset0,@object
	.size		.nv.reservedSmem.offset0,0x4
